	.target	sm_90a

	.elftype	@"ET_EXEC"


//--------------------- .note.nv.tkinfo           --------------------------
	.section	.note.nv.tkinfo,"",@"SHT_NOTE"
	.sectionflags	@"SHF_NOTE_NV_TKINFO"
	.tkinfo
        /*0018*/ 	.word	0x00000002
        /*0030*/ 	.string	""
        /*0030*/ 	.string	"ptxas"
        /*0030*/ 	.string	"Cuda compilation tools, release 13.0, V13.0.88"
        /*0030*/ 	.string	"Build cuda_13.0.r13.0/compiler.36424714_0"
        /*0030*/ 	.string	"-arch sm_90a -m 64 "



//--------------------- .note.nv.cuinfo           --------------------------
	.section	.note.nv.cuinfo,"",@"SHT_NOTE"
	.sectionflags	@"SHF_NOTE_NV_CUINFO"
        /*0018*/ 	.short	0x0002
        /*001a*/ 	.short	0x005a
        /*001c*/ 	.short	0x0082
	.zero		2


//--------------------- .nv.info                  --------------------------
	.section	.nv.info,"",@"SHT_CUDA_INFO"
	.align	4


	//----- nvinfo : EIATTR_REGCOUNT
	.align		4
        /*0000*/ 	.byte	0x04, 0x2f
        /*0002*/ 	.short	(.L_15 - .L_14)
	.align		4
.L_14:
        /*0004*/ 	.word	index@(_ZN7cutlass13device_kernelINS_4gemm6kernel13GemmUniversalIN4cute5tupleIJiiiiEEENS1_10collective13CollectiveMmaINS1_34MainloopSm90TmaGmmaWarpSpecializedILi2ENS5_IJNS4_1CILi1EEENSA_ILi4EEESB_EEENS1_35KernelTmaWarpSpecializedCooperativeEEENS5_IJNSA_ILi256EEENSA_ILi64EEENSA_ILi128EEEEEENS_10bfloat16_tENS5_IJlSB_lEEESK_SL_NS4_8TiledMMAINS4_8MMA_AtomIJNS4_4SM904GMMA27MMA_64x64x16_F32BF16BF16_SSILNSP_5MajorE0ELSR_0ELNSP_7ScaleInE1ELSS_1EEEEEENS4_6LayoutINS5_IJNSA_ILi2EEESB_SB_EEENS5_IJSB_NSA_ILi0EEESY_EEEEENS5_IJNS4_10UnderscoreES11_S11_EEEEENS4_23SM90_TMA_LOAD_MULTICASTENS4_14ComposedLayoutINS4_7SwizzleILi3ELi4ELi3EEENS4_18smem_ptr_flag_bitsILi16EEENSV_INS5_IJNSA_ILi8EEESH_EEENS5_IJSH_SB_EEEEEEEvNS4_8identityENS4_13SM90_TMA_LOADES1E_vS1F_EENS_8epilogue10collective6detail29Sm90TmaWarpSpecializedAdapterINS1J_15DefaultEpilogueISK_SL_SL_NS1I_6thread17LinearCombinationISK_Li1EffLNS1N_9ScaleType4KindE0ELNS_15FloatRoundStyleE2ESK_EENS1_15EpilogueDefaultEEEEEvvEEEEvNT_6ParamsE)
        /*0008*/ 	.word	0x000000a8


	//----- nvinfo : EIATTR_FRAME_SIZE
	.align		4
.L_15:
        /*000c*/ 	.byte	0x04, 0x11
        /*000e*/ 	.short	(.L_17 - .L_16)
	.align		4
.L_16:
        /*0010*/ 	.word	index@(_ZN7cutlass13device_kernelINS_4gemm6kernel13GemmUniversalIN4cute5tupleIJiiiiEEENS1_10collective13CollectiveMmaINS1_34MainloopSm90TmaGmmaWarpSpecializedILi2ENS5_IJNS4_1CILi1EEENSA_ILi4EEESB_EEENS1_35KernelTmaWarpSpecializedCooperativeEEENS5_IJNSA_ILi256EEENSA_ILi64EEENSA_ILi128EEEEEENS_10bfloat16_tENS5_IJlSB_lEEESK_SL_NS4_8TiledMMAINS4_8MMA_AtomIJNS4_4SM904GMMA27MMA_64x64x16_F32BF16BF16_SSILNSP_5MajorE0ELSR_0ELNSP_7ScaleInE1ELSS_1EEEEEENS4_6LayoutINS5_IJNSA_ILi2EEESB_SB_EEENS5_IJSB_NSA_ILi0EEESY_EEEEENS5_IJNS4_10UnderscoreES11_S11_EEEEENS4_23SM90_TMA_LOAD_MULTICASTENS4_14ComposedLayoutINS4_7SwizzleILi3ELi4ELi3EEENS4_18smem_ptr_flag_bitsILi16EEENSV_INS5_IJNSA_ILi8EEESH_EEENS5_IJSH_SB_EEEEEEEvNS4_8identityENS4_13SM90_TMA_LOADES1E_vS1F_EENS_8epilogue10collective6detail29Sm90TmaWarpSpecializedAdapterINS1J_15DefaultEpilogueISK_SL_SL_NS1I_6thread17LinearCombinationISK_Li1EffLNS1N_9ScaleType4KindE0ELNS_15FloatRoundStyleE2ESK_EENS1_15EpilogueDefaultEEEEEvvEEEEvNT_6ParamsE)
        /*0014*/ 	.word	0x00000000


	//----- nvinfo : EIATTR_MIN_STACK_SIZE
	.align		4
.L_17:
        /*0018*/ 	.byte	0x04, 0x12
        /*001a*/ 	.short	(.L_19 - .L_18)
	.align		4
.L_18:
        /*001c*/ 	.word	index@(_ZN7cutlass13device_kernelINS_4gemm6kernel13GemmUniversalIN4cute5tupleIJiiiiEEENS1_10collective13CollectiveMmaINS1_34MainloopSm90TmaGmmaWarpSpecializedILi2ENS5_IJNS4_1CILi1EEENSA_ILi4EEESB_EEENS1_35KernelTmaWarpSpecializedCooperativeEEENS5_IJNSA_ILi256EEENSA_ILi64EEENSA_ILi128EEEEEENS_10bfloat16_tENS5_IJlSB_lEEESK_SL_NS4_8TiledMMAINS4_8MMA_AtomIJNS4_4SM904GMMA27MMA_64x64x16_F32BF16BF16_SSILNSP_5MajorE0ELSR_0ELNSP_7ScaleInE1ELSS_1EEEEEENS4_6LayoutINS5_IJNSA_ILi2EEESB_SB_EEENS5_IJSB_NSA_ILi0EEESY_EEEEENS5_IJNS4_10UnderscoreES11_S11_EEEEENS4_23SM90_TMA_LOAD_MULTICASTENS4_14ComposedLayoutINS4_7SwizzleILi3ELi4ELi3EEENS4_18smem_ptr_flag_bitsILi16EEENSV_INS5_IJNSA_ILi8EEESH_EEENS5_IJSH_SB_EEEEEEEvNS4_8identityENS4_13SM90_TMA_LOADES1E_vS1F_EENS_8epilogue10collective6detail29Sm90TmaWarpSpecializedAdapterINS1J_15DefaultEpilogueISK_SL_SL_NS1I_6thread17LinearCombinationISK_Li1EffLNS1N_9ScaleType4KindE0ELNS_15FloatRoundStyleE2ESK_EENS1_15EpilogueDefaultEEEEEvvEEEEvNT_6ParamsE)
        /*0020*/ 	.word	0x00000000
.L_19:


//--------------------- .nv.compat                --------------------------
	.section	.nv.compat,"",@"SHT_CUDA_COMPAT_INFO"
	.align	4
        /*0000*/ 	.byte	0x02, 0x09, 0x01, 0x00, 0x02, 0x02, 0x04, 0x00, 0x02, 0x05, 0x05, 0x00, 0x03, 0x07, 0x01, 0x01
        /*0010*/ 	.byte	0x02, 0x03, 0x01, 0x00, 0x02, 0x06, 0x01, 0x00, 0x04, 0x0b, 0x08, 0x00, 0x00, 0x00, 0x00, 0x00
        /*0020*/ 	.byte	0x00, 0x00, 0x00, 0x00


//--------------------- .nv.info._ZN7cutlass13device_kernelINS_4gemm6kernel13GemmUniversalIN4cute5tupleIJiiiiEEENS1_10collective13CollectiveMmaINS1_34MainloopSm90TmaGmmaWarpSpecializedILi2ENS5_IJNS4_1CILi1EEENSA_ILi4EEESB_EEENS1_35KernelTmaWarpSpecializedCooperativeEEENS5_IJNSA_ILi256EEENSA_ILi64EEENSA_ILi128EEEEEENS_10bfloat16_tENS5_IJlSB_lEEESK_SL_NS4_8TiledMMAINS4_8MMA_AtomIJNS4_4SM904GMMA27MMA_64x64x16_F32BF16BF16_SSILNSP_5MajorE0ELSR_0ELNSP_7ScaleInE1ELSS_1EEEEEENS4_6LayoutINS5_IJNSA_ILi2EEESB_SB_EEENS5_IJSB_NSA_ILi0EEESY_EEEEENS5_IJNS4_10UnderscoreES11_S11_EEEEENS4_23SM90_TMA_LOAD_MULTICASTENS4_14ComposedLayoutINS4_7SwizzleILi3ELi4ELi3EEENS4_18smem_ptr_flag_bitsILi16EEENSV_INS5_IJNSA_ILi8EEESH_EEENS5_IJSH_SB_EEEEEEEvNS4_8identityENS4_13SM90_TMA_LOADES1E_vS1F_EENS_8epilogue10collective6detail29Sm90TmaWarpSpecializedAdapterINS1J_15DefaultEpilogueISK_SL_SL_NS1I_6thread17LinearCombinationISK_Li1EffLNS1N_9ScaleType4KindE0ELNS_15FloatRoundStyleE2ESK_EENS1_15EpilogueDefaultEEEEEvvEEEEvNT_6ParamsE --------------------------
	.section	.nv.info._ZN7cutlass13device_kernelINS_4gemm6kernel13GemmUniversalIN4cute5tupleIJiiiiEEENS1_10collective13CollectiveMmaINS1_34MainloopSm90TmaGmmaWarpSpecializedILi2ENS5_IJNS4_1CILi1EEENSA_ILi4EEESB_EEENS1_35KernelTmaWarpSpecializedCooperativeEEENS5_IJNSA_ILi256EEENSA_ILi64EEENSA_ILi128EEEEEENS_10bfloat16_tENS5_IJlSB_lEEESK_SL_NS4_8TiledMMAINS4_8MMA_AtomIJNS4_4SM904GMMA27MMA_64x64x16_F32BF16BF16_SSILNSP_5MajorE0ELSR_0ELNSP_7ScaleInE1ELSS_1EEEEEENS4_6LayoutINS5_IJNSA_ILi2EEESB_SB_EEENS5_IJSB_NSA_ILi0EEESY_EEEEENS5_IJNS4_10UnderscoreES11_S11_EEEEENS4_23SM90_TMA_LOAD_MULTICASTENS4_14ComposedLayoutINS4_7SwizzleILi3ELi4ELi3EEENS4_18smem_ptr_flag_bitsILi16EEENSV_INS5_IJNSA_ILi8EEESH_EEENS5_IJSH_SB_EEEEEEEvNS4_8identityENS4_13SM90_TMA_LOADES1E_vS1F_EENS_8epilogue10collective6detail29Sm90TmaWarpSpecializedAdapterINS1J_15DefaultEpilogueISK_SL_SL_NS1I_6thread17LinearCombinationISK_Li1EffLNS1N_9ScaleType4KindE0ELNS_15FloatRoundStyleE2ESK_EENS1_15EpilogueDefaultEEEEEvvEEEEvNT_6ParamsE,"",@"SHT_CUDA_INFO"
	.sectionflags	@""
	.align	4


	//----- nvinfo : EIATTR_CUDA_API_VERSION
	.align		4
        /*0000*/ 	.byte	0x04, 0x37
        /*0002*/ 	.short	(.L_21 - .L_20)
.L_20:
        /*0004*/ 	.word	0x00000082


	//----- nvinfo : EIATTR_KPARAM_INFO
	.align		4
.L_21:
        /*0008*/ 	.byte	0x04, 0x17
        /*000a*/ 	.short	(.L_23 - .L_22)
.L_22:
        /*000c*/ 	.word	0x00000000
        /*0010*/ 	.short	0x0000
        /*0012*/ 	.short	0x0070
        /*0014*/ 	.byte	0x00, 0xf0, 0x01, 0x10


	//----- nvinfo : EIATTR_SPARSE_MMA_MASK
	.align		4
.L_23:
        /*0018*/ 	.byte	0x03, 0x50
        /*001a*/ 	.short	0x0000


	//----- nvinfo : EIATTR_MAXREG_COUNT
	.align		4
        /*001c*/ 	.byte	0x03, 0x1b
        /*001e*/ 	.short	0x00a8


	//----- nvinfo : EIATTR_NUM_BARRIERS
	.align		4
        /*0020*/ 	.byte	0x02, 0x4c
        /*0022*/ 	.byte	0x01
	.zero		1


	//----- nvinfo : EIATTR_EXTERNS
	.align		4
        /*0024*/ 	.byte	0x04, 0x0f
        /*0026*/ 	.short	(.L_25 - .L_24)


	//   ....[0]....
	.align		4
.L_24:
        /*0028*/ 	.word	index@(__assertfail)


	//----- nvinfo : EIATTR_MERCURY_ISA_VERSION
	.align		4
.L_25:
        /*002c*/ 	.byte	0x03, 0x5f
        /*002e*/ 	.short	0x0101


	//----- nvinfo : EIATTR_INT_WARP_WIDE_INSTR_OFFSETS
	.align		4
        /*0030*/ 	.byte	0x04, 0x31
        /*0032*/ 	.short	(.L_27 - .L_26)


	//   ....[0]....
.L_26:
        /*0034*/ 	.word	0x00000440


	//   ....[1]....
        /*0038*/ 	.word	0x00000460


	//   ....[2]....
        /*003c*/ 	.word	0x000005f0


	//   ....[3]....
        /*0040*/ 	.word	0x00002820


	//----- nvinfo : EIATTR_COOP_GROUP_MASK_REGIDS
	.align		4
.L_27:
        /*0044*/ 	.byte	0x04, 0x29
        /*0046*/ 	.short	(.L_29 - .L_28)


	//   ....[0]....
.L_28:
        /*0048*/ 	.word	0xffffffff


	//   ....[1]....
        /*004c*/ 	.word	0xffffffff


	//   ....[2]....
        /*0050*/ 	.word	0xffffffff


	//   ....[3]....
        /*0054*/ 	.word	0xffffffff


	//   ....[4]....
        /*0058*/ 	.word	0xffffffff


	//   ....[5]....
        /*005c*/ 	.word	0xffffffff


	//----- nvinfo : EIATTR_COOP_GROUP_INSTR_OFFSETS
	.align		4
.L_29:
        /*0060*/ 	.byte	0x04, 0x28
        /*0062*/ 	.short	(.L_31 - .L_30)


	//   ....[0]....
.L_30:
        /*0064*/ 	.word	0x00000060


	//   ....[1]....
        /*0068*/ 	.word	0x00000070


	//   ....[2]....
        /*006c*/ 	.word	0x00000130


	//   ....[3]....
        /*0070*/ 	.word	0x00000280


	//   ....[4]....
        /*0074*/ 	.word	0x00000750


	//   ....[5]....
        /*0078*/ 	.word	0x00001410


	//----- nvinfo : EIATTR_REG_RECONFIG
	.align		4
.L_31:
        /*007c*/ 	.byte	0x01, 0x54
	.zero		2


	//----- nvinfo : EIATTR_SYSCALL_OFFSETS
	.align		4
        /*0080*/ 	.byte	0x04, 0x46
        /*0082*/ 	.short	(.L_33 - .L_32)


	//   ....[0]....
.L_32:
        /*0084*/ 	.word	0x00001600


	//----- nvinfo : EIATTR_MBARRIER_INSTR_OFFSETS
	.align		4
.L_33:
        /*0088*/ 	.byte	0x04, 0x39
        /*008a*/ 	.short	(.L_35 - .L_34)


	//   ....[0]....
.L_34:
        /*008c*/ 	.word	0x00000230
        /*0090*/ 	.word	0x000000ff
        /*0094*/ 	.word	0x00000000
        /*0098*/ 	.short	0x0100
        /*009a*/ 	.byte	0x08
	.zero		1


	//   ....[1]....
        /*009c*/ 	.word	0x00000240
        /*00a0*/ 	.word	0x000000ff
        /*00a4*/ 	.word	0x00000010
        /*00a8*/ 	.short	0x0100
        /*00aa*/ 	.byte	0x08
	.zero		1


	//   ....[2]....
        /*00ac*/ 	.word	0x00000250
        /*00b0*/ 	.word	0x000000ff
        /*00b4*/ 	.word	0x00000008
        /*00b8*/ 	.short	0x0100
        /*00ba*/ 	.byte	0x08
	.zero		1


	//   ....[3]....
        /*00bc*/ 	.word	0x00000260
        /*00c0*/ 	.word	0x000000ff
        /*00c4*/ 	.word	0x00000018
        /*00c8*/ 	.short	0x0100
        /*00ca*/ 	.byte	0x08
	.zero		1


	//   ....[4]....
        /*00cc*/ 	.word	0x00000680
        /*00d0*/ 	.word	0x000000ff
        /*00d4*/ 	.word	0x00000030
        /*00d8*/ 	.short	0x0100
        /*00da*/ 	.byte	0x06
	.zero		1


	//   ....[5]....
        /*00dc*/ 	.word	0x00000700
        /*00e0*/ 	.word	0x000000ff
        /*00e4*/ 	.word	0x00000038
        /*00e8*/ 	.short	0x0100
        /*00ea*/ 	.byte	0x06
	.zero		1


	//   ....[6]....
        /*00ec*/ 	.word	0x000016c0
        /*00f0*/ 	.word	0x00000003
        /*00f4*/ 	.word	0x00000000
        /*00f8*/ 	.short	0x010a
        /*00fa*/ 	.byte	0x3f
	.zero		1


	//   ....[7]....
        /*00fc*/ 	.word	0x00001720
        /*0100*/ 	.word	0x00000003
        /*0104*/ 	.word	0x00000000
        /*0108*/ 	.short	0x010a
        /*010a*/ 	.byte	0x3f
	.zero		1


	//   ....[8]....
        /*010c*/ 	.word	0x00001f70
        /*0110*/ 	.word	0x00000005
        /*0114*/ 	.word	0x00000000
        /*0118*/ 	.short	0x010a
        /*011a*/ 	.byte	0x3f
	.zero		1


	//   ....[9]....
        /*011c*/ 	.word	0x00001fb0
        /*0120*/ 	.word	0x00000005
        /*0124*/ 	.word	0x00000000
        /*0128*/ 	.short	0x010a
        /*012a*/ 	.byte	0x3f
	.zero		1


	//   ....[10]....
        /*012c*/ 	.word	0x000026d0
        /*0130*/ 	.word	0x00000004
        /*0134*/ 	.word	0x00000000
        /*0138*/ 	.short	0x0101
        /*013a*/ 	.byte	0x3f
	.zero		1


	//   ....[11]....
        /*013c*/ 	.word	0x00002890
        /*0140*/ 	.word	0x00000000
        /*0144*/ 	.word	0x00000000
        /*0148*/ 	.short	0x0101
        /*014a*/ 	.byte	0x3f
	.zero		1


	//   ....[12]....
        /*014c*/ 	.word	0x00008320
        /*0150*/ 	.word	0x00000014
        /*0154*/ 	.word	0x00000010
        /*0158*/ 	.short	0x010a
        /*015a*/ 	.byte	0x3f
	.zero		1


	//   ....[13]....
        /*015c*/ 	.word	0x000087a0
        /*0160*/ 	.word	0x00000006
        /*0164*/ 	.word	0x00000038
        /*0168*/ 	.short	0x0101
        /*016a*/ 	.byte	0x3f
	.zero		1


	//   ....[14]....
        /*016c*/ 	.word	0x00008ec0
        /*0170*/ 	.word	0x00000007
        /*0174*/ 	.word	0x00000000
        /*0178*/ 	.short	0x010a
        /*017a*/ 	.byte	0x3f
	.zero		1


	//   ....[15]....
        /*017c*/ 	.word	0x00008f40
        /*0180*/ 	.word	0x00000005
        /*0184*/ 	.word	0x00000000
        /*0188*/ 	.short	0x010a
        /*018a*/ 	.byte	0x3f
	.zero		1


	//   ....[16]....
        /*018c*/ 	.word	0x00008fa0
        /*0190*/ 	.word	0x00000003
        /*0194*/ 	.word	0x00000000
        /*0198*/ 	.short	0x010a
        /*019a*/ 	.byte	0x3f
	.zero		1


	//   ....[17]....
        /*019c*/ 	.word	0x00008ff0
        /*01a0*/ 	.word	0x00000005
        /*01a4*/ 	.word	0x00000000
        /*01a8*/ 	.short	0x010a
        /*01aa*/ 	.byte	0x3f
	.zero		1


	//   ....[18]....
        /*01ac*/ 	.word	0x000090c0
        /*01b0*/ 	.word	0x00000014
        /*01b4*/ 	.word	0x00000010
        /*01b8*/ 	.short	0x010a
        /*01ba*/ 	.byte	0x3f
	.zero		1


	//   ....[19]....
        /*01bc*/ 	.word	0x00009190
        /*01c0*/ 	.word	0x00000007
        /*01c4*/ 	.word	0x00000000
        /*01c8*/ 	.short	0x010a
        /*01ca*/ 	.byte	0x3f
	.zero		1


	//----- nvinfo : EIATTR_NUM_MBARRIERS
	.align		4
.L_35:
        /*01cc*/ 	.byte	0x03, 0x38
        /*01ce*/ 	.short	0x0006


	//----- nvinfo : EIATTR_EXIT_INSTR_OFFSETS
	.align		4
        /*01d0*/ 	.byte	0x04, 0x1c
        /*01d2*/ 	.short	(.L_37 - .L_36)


	//   ....[0]....
.L_36:
        /*01d4*/ 	.word	0x00000930


	//   ....[1]....
        /*01d8*/ 	.word	0x00001150


	//   ....[2]....
        /*01dc*/ 	.word	0x00007ab0


	//   ....[3]....
        /*01e0*/ 	.word	0x00008010


	//   ....[4]....
        /*01e4*/ 	.word	0x00008f90


	//----- nvinfo : EIATTR_MAX_THREADS
	.align		4
.L_37:
        /*01e8*/ 	.byte	0x04, 0x05
        /*01ea*/ 	.short	(.L_39 - .L_38)
.L_38:
        /*01ec*/ 	.word	0x00000180
        /*01f0*/ 	.word	0x00000001
        /*01f4*/ 	.word	0x00000001


	//----- nvinfo : EIATTR_CRS_STACK_SIZE
	.align		4
.L_39:
        /*01f8*/ 	.byte	0x04, 0x1e
        /*01fa*/ 	.short	(.L_41 - .L_40)
.L_40:
        /*01fc*/ 	.word	0x00000000


	//----- nvinfo : EIATTR_CBANK_PARAM_SIZE
	.align		4
.L_41:
        /*0200*/ 	.byte	0x03, 0x19
        /*0202*/ 	.short	0x0470


	//----- nvinfo : EIATTR_PARAM_CBANK
	.align		4
        /*0204*/ 	.byte	0x04, 0x0a
        /*0206*/ 	.short	(.L_43 - .L_42)
	.align		4
.L_42:
        /*0208*/ 	.word	index@(.nv.constant0._ZN7cutlass13device_kernelINS_4gemm6kernel13GemmUniversalIN4cute5tupleIJiiiiEEENS1_10collective13CollectiveMmaINS1_34MainloopSm90TmaGmmaWarpSpecializedILi2ENS5_IJNS4_1CILi1EEENSA_ILi4EEESB_EEENS1_35KernelTmaWarpSpecializedCooperativeEEENS5_IJNSA_ILi256EEENSA_ILi64EEENSA_ILi128EEEEEENS_10bfloat16_tENS5_IJlSB_lEEESK_SL_NS4_8TiledMMAINS4_8MMA_AtomIJNS4_4SM904GMMA27MMA_64x64x16_F32BF16BF16_SSILNSP_5MajorE0ELSR_0ELNSP_7ScaleInE1ELSS_1EEEEEENS4_6LayoutINS5_IJNSA_ILi2EEESB_SB_EEENS5_IJSB_NSA_ILi0EEESY_EEEEENS5_IJNS4_10UnderscoreES11_S11_EEEEENS4_23SM90_TMA_LOAD_MULTICASTENS4_14ComposedLayoutINS4_7SwizzleILi3ELi4ELi3EEENS4_18smem_ptr_flag_bitsILi16EEENSV_INS5_IJNSA_ILi8EEESH_EEENS5_IJSH_SB_EEEEEEEvNS4_8identityENS4_13SM90_TMA_LOADES1E_vS1F_EENS_8epilogue10collective6detail29Sm90TmaWarpSpecializedAdapterINS1J_15DefaultEpilogueISK_SL_SL_NS1I_6thread17LinearCombinationISK_Li1EffLNS1N_9ScaleType4KindE0ELNS_15FloatRoundStyleE2ESK_EENS1_15EpilogueDefaultEEEEEvvEEEEvNT_6ParamsE)
        /*020c*/ 	.short	0x0210
        /*020e*/ 	.short	0x0470


	//----- nvinfo : EIATTR_SW_WAR
	.align		4
.L_43:
        /*0210*/ 	.byte	0x04, 0x36
        /*0212*/ 	.short	(.L_45 - .L_44)
.L_44:
        /*0214*/ 	.word	0x00000008
.L_45:


//--------------------- .nv.callgraph             --------------------------
	.section	.nv.callgraph,"",@"SHT_CUDA_CALLGRAPH"
	.align	4
	.sectionentsize	8
	.align		4
        /*0000*/ 	.word	0x00000000
	.align		4
        /*0004*/ 	.word	0xffffffff
	.align		4
        /*0008*/ 	.word	index@(_ZN7cutlass13device_kernelINS_4gemm6kernel13GemmUniversalIN4cute5tupleIJiiiiEEENS1_10collective13CollectiveMmaINS1_34MainloopSm90TmaGmmaWarpSpecializedILi2ENS5_IJNS4_1CILi1EEENSA_ILi4EEESB_EEENS1_35KernelTmaWarpSpecializedCooperativeEEENS5_IJNSA_ILi256EEENSA_ILi64EEENSA_ILi128EEEEEENS_10bfloat16_tENS5_IJlSB_lEEESK_SL_NS4_8TiledMMAINS4_8MMA_AtomIJNS4_4SM904GMMA27MMA_64x64x16_F32BF16BF16_SSILNSP_5MajorE0ELSR_0ELNSP_7ScaleInE1ELSS_1EEEEEENS4_6LayoutINS5_IJNSA_ILi2EEESB_SB_EEENS5_IJSB_NSA_ILi0EEESY_EEEEENS5_IJNS4_10UnderscoreES11_S11_EEEEENS4_23SM90_TMA_LOAD_MULTICASTENS4_14ComposedLayoutINS4_7SwizzleILi3ELi4ELi3EEENS4_18smem_ptr_flag_bitsILi16EEENSV_INS5_IJNSA_ILi8EEESH_EEENS5_IJSH_SB_EEEEEEEvNS4_8identityENS4_13SM90_TMA_LOADES1E_vS1F_EENS_8epilogue10collective6detail29Sm90TmaWarpSpecializedAdapterINS1J_15DefaultEpilogueISK_SL_SL_NS1I_6thread17LinearCombinationISK_Li1EffLNS1N_9ScaleType4KindE0ELNS_15FloatRoundStyleE2ESK_EENS1_15EpilogueDefaultEEEEEvvEEEEvNT_6ParamsE)
	.align		4
        /*000c*/ 	.word	index@(__assertfail)
	.align		4
        /*0010*/ 	.word	0x00000000
	.align		4
        /*0014*/ 	.word	0xfffffffe
	.align		4
        /*0018*/ 	.word	0x00000000
	.align		4
        /*001c*/ 	.word	0xfffffffd
	.align		4
        /*0020*/ 	.word	0x00000000
	.align		4
        /*0024*/ 	.word	0xfffffffc


//--------------------- .nv.constant4             --------------------------
	.section	.nv.constant4,"a",@progbits
	.align	8
	.align		8
.nv.constant4:
        /*0000*/ 	.dword	__assertfail
	.align		8
        /*0008*/ 	.dword	__unnamed_1
	.align		8
        /*0010*/ 	.dword	_ZN40_INTERNAL_ba72dd42_4_k_cu_b07b5053_218514cuda3std3__45__cpo5beginE
	.align		8
        /*0018*/ 	.dword	_ZN40_INTERNAL_ba72dd42_4_k_cu_b07b5053_218514cuda3std3__45__cpo3endE
	.align		8
        /*0020*/ 	.dword	_ZN40_INTERNAL_ba72dd42_4_k_cu_b07b5053_218514cuda3std3__45__cpo6cbeginE
	.align		8
        /*0028*/ 	.dword	_ZN40_INTERNAL_ba72dd42_4_k_cu_b07b5053_218514cuda3std3__45__cpo4cendE
	.align		8
        /*0030*/ 	.dword	_ZN40_INTERNAL_ba72dd42_4_k_cu_b07b5053_218514cuda3std3__442_GLOBAL__N__ba72dd42_4_k_cu_b07b5053_218516ignoreE
	.align		8
        /*0038*/ 	.dword	_ZN40_INTERNAL_ba72dd42_4_k_cu_b07b5053_218514cuda3std3__419piecewise_constructE
	.align		8
        /*0040*/ 	.dword	_ZN40_INTERNAL_ba72dd42_4_k_cu_b07b5053_218514cuda3std3__48in_placeE
	.align		8
        /*0048*/ 	.dword	_ZN40_INTERNAL_ba72dd42_4_k_cu_b07b5053_218514cuda3std6ranges3__45__cpo4swapE
	.align		8
        /*0050*/ 	.dword	_ZN40_INTERNAL_ba72dd42_4_k_cu_b07b5053_218514cuda3std6ranges3__45__cpo9iter_moveE
	.align		8
        /*0058*/ 	.dword	_ZN40_INTERNAL_ba72dd42_4_k_cu_b07b5053_218514cute7productE
	.align		8
        /*0060*/ 	.dword	_ZN40_INTERNAL_ba72dd42_4_k_cu_b07b5053_218514cute1_E
	.align		8
        /*0068*/ 	.dword	$str$22
	.align		8
        /*0070*/ 	.dword	$str$23


//--------------------- .text._ZN7cutlass13device_kernelINS_4gemm6kernel13GemmUniversalIN4cute5tupleIJiiiiEEENS1_10collective13CollectiveMmaINS1_34MainloopSm90TmaGmmaWarpSpecializedILi2ENS5_IJNS4_1CILi1EEENSA_ILi4EEESB_EEENS1_35KernelTmaWarpSpecializedCooperativeEEENS5_IJNSA_ILi256EEENSA_ILi64EEENSA_ILi128EEEEEENS_10bfloat16_tENS5_IJlSB_lEEESK_SL_NS4_8TiledMMAINS4_8MMA_AtomIJNS4_4SM904GMMA27MMA_64x64x16_F32BF16BF16_SSILNSP_5MajorE0ELSR_0ELNSP_7ScaleInE1ELSS_1EEEEEENS4_6LayoutINS5_IJNSA_ILi2EEESB_SB_EEENS5_IJSB_NSA_ILi0EEESY_EEEEENS5_IJNS4_10UnderscoreES11_S11_EEEEENS4_23SM90_TMA_LOAD_MULTICASTENS4_14ComposedLayoutINS4_7SwizzleILi3ELi4ELi3EEENS4_18smem_ptr_flag_bitsILi16EEENSV_INS5_IJNSA_ILi8EEESH_EEENS5_IJSH_SB_EEEEEEEvNS4_8identityENS4_13SM90_TMA_LOADES1E_vS1F_EENS_8epilogue10collective6detail29Sm90TmaWarpSpecializedAdapterINS1J_15DefaultEpilogueISK_SL_SL_NS1I_6thread17LinearCombinationISK_Li1EffLNS1N_9ScaleType4KindE0ELNS_15FloatRoundStyleE2ESK_EENS1_15EpilogueDefaultEEEEEvvEEEEvNT_6ParamsE --------------------------
	.section	.text._ZN7cutlass13device_kernelINS_4gemm6kernel13GemmUniversalIN4cute5tupleIJiiiiEEENS1_10collective13CollectiveMmaINS1_34MainloopSm90TmaGmmaWarpSpecializedILi2ENS5_IJNS4_1CILi1EEENSA_ILi4EEESB_EEENS1_35KernelTmaWarpSpecializedCooperativeEEENS5_IJNSA_ILi256EEENSA_ILi64EEENSA_ILi128EEEEEENS_10bfloat16_tENS5_IJlSB_lEEESK_SL_NS4_8TiledMMAINS4_8MMA_AtomIJNS4_4SM904GMMA27MMA_64x64x16_F32BF16BF16_SSILNSP_5MajorE0ELSR_0ELNSP_7ScaleInE1ELSS_1EEEEEENS4_6LayoutINS5_IJNSA_ILi2EEESB_SB_EEENS5_IJSB_NSA_ILi0EEESY_EEEEENS5_IJNS4_10UnderscoreES11_S11_EEEEENS4_23SM90_TMA_LOAD_MULTICASTENS4_14ComposedLayoutINS4_7SwizzleILi3ELi4ELi3EEENS4_18smem_ptr_flag_bitsILi16EEENSV_INS5_IJNSA_ILi8EEESH_EEENS5_IJSH_SB_EEEEEEEvNS4_8identityENS4_13SM90_TMA_LOADES1E_vS1F_EENS_8epilogue10collective6detail29Sm90TmaWarpSpecializedAdapterINS1J_15DefaultEpilogueISK_SL_SL_NS1I_6thread17LinearCombinationISK_Li1EffLNS1N_9ScaleType4KindE0ELNS_15FloatRoundStyleE2ESK_EENS1_15EpilogueDefaultEEEEEvvEEEEvNT_6ParamsE,"ax",@progbits
	.align	128
.text._ZN7cutlass13device_kernelINS_4gemm6kernel13GemmUniversalIN4cute5tupleIJiiiiEEENS1_10collective13CollectiveMmaINS1_34MainloopSm90TmaGmmaWarpSpecializedILi2ENS5_IJNS4_1CILi1EEENSA_ILi4EEESB_EEENS1_35KernelTmaWarpSpecializedCooperativeEEENS5_IJNSA_ILi256EEENSA_ILi64EEENSA_ILi128EEEEEENS_10bfloat16_tENS5_IJlSB_lEEESK_SL_NS4_8TiledMMAINS4_8MMA_AtomIJNS4_4SM904GMMA27MMA_64x64x16_F32BF16BF16_SSILNSP_5MajorE0ELSR_0ELNSP_7ScaleInE1ELSS_1EEEEEENS4_6LayoutINS5_IJNSA_ILi2EEESB_SB_EEENS5_IJSB_NSA_ILi0EEESY_EEEEENS5_IJNS4_10UnderscoreES11_S11_EEEEENS4_23SM90_TMA_LOAD_MULTICASTENS4_14ComposedLayoutINS4_7SwizzleILi3ELi4ELi3EEENS4_18smem_ptr_flag_bitsILi16EEENSV_INS5_IJNSA_ILi8EEESH_EEENS5_IJSH_SB_EEEEEEEvNS4_8identityENS4_13SM90_TMA_LOADES1E_vS1F_EENS_8epilogue10collective6detail29Sm90TmaWarpSpecializedAdapterINS1J_15DefaultEpilogueISK_SL_SL_NS1I_6thread17LinearCombinationISK_Li1EffLNS1N_9ScaleType4KindE0ELNS_15FloatRoundStyleE2ESK_EENS1_15EpilogueDefaultEEEEEvvEEEEvNT_6ParamsE:
        .type           _ZN7cutlass13device_kernelINS_4gemm6kernel13GemmUniversalIN4cute5tupleIJiiiiEEENS1_10collective13CollectiveMmaINS1_34MainloopSm90TmaGmmaWarpSpecializedILi2ENS5_IJNS4_1CILi1EEENSA_ILi4EEESB_EEENS1_35KernelTmaWarpSpecializedCooperativeEEENS5_IJNSA_ILi256EEENSA_ILi64EEENSA_ILi128EEEEEENS_10bfloat16_tENS5_IJlSB_lEEESK_SL_NS4_8TiledMMAINS4_8MMA_AtomIJNS4_4SM904GMMA27MMA_64x64x16_F32BF16BF16_SSILNSP_5MajorE0ELSR_0ELNSP_7ScaleInE1ELSS_1EEEEEENS4_6LayoutINS5_IJNSA_ILi2EEESB_SB_EEENS5_IJSB_NSA_ILi0EEESY_EEEEENS5_IJNS4_10UnderscoreES11_S11_EEEEENS4_23SM90_TMA_LOAD_MULTICASTENS4_14ComposedLayoutINS4_7SwizzleILi3ELi4ELi3EEENS4_18smem_ptr_flag_bitsILi16EEENSV_INS5_IJNSA_ILi8EEESH_EEENS5_IJSH_SB_EEEEEEEvNS4_8identityENS4_13SM90_TMA_LOADES1E_vS1F_EENS_8epilogue10collective6detail29Sm90TmaWarpSpecializedAdapterINS1J_15DefaultEpilogueISK_SL_SL_NS1I_6thread17LinearCombinationISK_Li1EffLNS1N_9ScaleType4KindE0ELNS_15FloatRoundStyleE2ESK_EENS1_15EpilogueDefaultEEEEEvvEEEEvNT_6ParamsE,@function
        .size           _ZN7cutlass13device_kernelINS_4gemm6kernel13GemmUniversalIN4cute5tupleIJiiiiEEENS1_10collective13CollectiveMmaINS1_34MainloopSm90TmaGmmaWarpSpecializedILi2ENS5_IJNS4_1CILi1EEENSA_ILi4EEESB_EEENS1_35KernelTmaWarpSpecializedCooperativeEEENS5_IJNSA_ILi256EEENSA_ILi64EEENSA_ILi128EEEEEENS_10bfloat16_tENS5_IJlSB_lEEESK_SL_NS4_8TiledMMAINS4_8MMA_AtomIJNS4_4SM904GMMA27MMA_64x64x16_F32BF16BF16_SSILNSP_5MajorE0ELSR_0ELNSP_7ScaleInE1ELSS_1EEEEEENS4_6LayoutINS5_IJNSA_ILi2EEESB_SB_EEENS5_IJSB_NSA_ILi0EEESY_EEEEENS5_IJNS4_10UnderscoreES11_S11_EEEEENS4_23SM90_TMA_LOAD_MULTICASTENS4_14ComposedLayoutINS4_7SwizzleILi3ELi4ELi3EEENS4_18smem_ptr_flag_bitsILi16EEENSV_INS5_IJNSA_ILi8EEESH_EEENS5_IJSH_SB_EEEEEEEvNS4_8identityENS4_13SM90_TMA_LOADES1E_vS1F_EENS_8epilogue10collective6detail29Sm90TmaWarpSpecializedAdapterINS1J_15DefaultEpilogueISK_SL_SL_NS1I_6thread17LinearCombinationISK_Li1EffLNS1N_9ScaleType4KindE0ELNS_15FloatRoundStyleE2ESK_EENS1_15EpilogueDefaultEEEEEvvEEEEvNT_6ParamsE,(.L_x_191 - _ZN7cutlass13device_kernelINS_4gemm6kernel13GemmUniversalIN4cute5tupleIJiiiiEEENS1_10collective13CollectiveMmaINS1_34MainloopSm90TmaGmmaWarpSpecializedILi2ENS5_IJNS4_1CILi1EEENSA_ILi4EEESB_EEENS1_35KernelTmaWarpSpecializedCooperativeEEENS5_IJNSA_ILi256EEENSA_ILi64EEENSA_ILi128EEEEEENS_10bfloat16_tENS5_IJlSB_lEEESK_SL_NS4_8TiledMMAINS4_8MMA_AtomIJNS4_4SM904GMMA27MMA_64x64x16_F32BF16BF16_SSILNSP_5MajorE0ELSR_0ELNSP_7ScaleInE1ELSS_1EEEEEENS4_6LayoutINS5_IJNSA_ILi2EEESB_SB_EEENS5_IJSB_NSA_ILi0EEESY_EEEEENS5_IJNS4_10UnderscoreES11_S11_EEEEENS4_23SM90_TMA_LOAD_MULTICASTENS4_14ComposedLayoutINS4_7SwizzleILi3ELi4ELi3EEENS4_18smem_ptr_flag_bitsILi16EEENSV_INS5_IJNSA_ILi8EEESH_EEENS5_IJSH_SB_EEEEEEEvNS4_8identityENS4_13SM90_TMA_LOADES1E_vS1F_EENS_8epilogue10collective6detail29Sm90TmaWarpSpecializedAdapterINS1J_15DefaultEpilogueISK_SL_SL_NS1I_6thread17LinearCombinationISK_Li1EffLNS1N_9ScaleType4KindE0ELNS_15FloatRoundStyleE2ESK_EENS1_15EpilogueDefaultEEEEEvvEEEEvNT_6ParamsE)
        .other          _ZN7cutlass13device_kernelINS_4gemm6kernel13GemmUniversalIN4cute5tupleIJiiiiEEENS1_10collective13CollectiveMmaINS1_34MainloopSm90TmaGmmaWarpSpecializedILi2ENS5_IJNS4_1CILi1EEENSA_ILi4EEESB_EEENS1_35KernelTmaWarpSpecializedCooperativeEEENS5_IJNSA_ILi256EEENSA_ILi64EEENSA_ILi128EEEEEENS_10bfloat16_tENS5_IJlSB_lEEESK_SL_NS4_8TiledMMAINS4_8MMA_AtomIJNS4_4SM904GMMA27MMA_64x64x16_F32BF16BF16_SSILNSP_5MajorE0ELSR_0ELNSP_7ScaleInE1ELSS_1EEEEEENS4_6LayoutINS5_IJNSA_ILi2EEESB_SB_EEENS5_IJSB_NSA_ILi0EEESY_EEEEENS5_IJNS4_10UnderscoreES11_S11_EEEEENS4_23SM90_TMA_LOAD_MULTICASTENS4_14ComposedLayoutINS4_7SwizzleILi3ELi4ELi3EEENS4_18smem_ptr_flag_bitsILi16EEENSV_INS5_IJNSA_ILi8EEESH_EEENS5_IJSH_SB_EEEEEEEvNS4_8identityENS4_13SM90_TMA_LOADES1E_vS1F_EENS_8epilogue10collective6detail29Sm90TmaWarpSpecializedAdapterINS1J_15DefaultEpilogueISK_SL_SL_NS1I_6thread17LinearCombinationISK_Li1EffLNS1N_9ScaleType4KindE0ELNS_15FloatRoundStyleE2ESK_EENS1_15EpilogueDefaultEEEEEvvEEEEvNT_6ParamsE,@"STO_CUDA_ENTRY STV_DEFAULT"
_ZN7cutlass13device_kernelINS_4gemm6kernel13GemmUniversalIN4cute5tupleIJiiiiEEENS1_10collective13CollectiveMmaINS1_34MainloopSm90TmaGmmaWarpSpecializedILi2ENS5_IJNS4_1CILi1EEENSA_ILi4EEESB_EEENS1_35KernelTmaWarpSpecializedCooperativeEEENS5_IJNSA_ILi256EEENSA_ILi64EEENSA_ILi128EEEEEENS_10bfloat16_tENS5_IJlSB_lEEESK_SL_NS4_8TiledMMAINS4_8MMA_AtomIJNS4_4SM904GMMA27MMA_64x64x16_F32BF16BF16_SSILNSP_5MajorE0ELSR_0ELNSP_7ScaleInE1ELSS_1EEEEEENS4_6LayoutINS5_IJNSA_ILi2EEESB_SB_EEENS5_IJSB_NSA_ILi0EEESY_EEEEENS5_IJNS4_10UnderscoreES11_S11_EEEEENS4_23SM90_TMA_LOAD_MULTICASTENS4_14ComposedLayoutINS4_7SwizzleILi3ELi4ELi3EEENS4_18smem_ptr_flag_bitsILi16EEENSV_INS5_IJNSA_ILi8EEESH_EEENS5_IJSH_SB_EEEEEEEvNS4_8identityENS4_13SM90_TMA_LOADES1E_vS1F_EENS_8epilogue10collective6detail29Sm90TmaWarpSpecializedAdapterINS1J_15DefaultEpilogueISK_SL_SL_NS1I_6thread17LinearCombinationISK_Li1EffLNS1N_9ScaleType4KindE0ELNS_15FloatRoundStyleE2ESK_EENS1_15EpilogueDefaultEEEEEvvEEEEvNT_6ParamsE:
[----:B------:R-:W0:Y:S01]  /*0000*/  LDC R1, c[0x0][0x28] ;  /* 0x00000a00ff017b82 */ /* 0x000e220000000800 */
[----:B------:R-:W1:Y:S01]  /*0010*/  S2R R97, SR_TID.X ;  /* 0x0000000000617919 */ /* 0x000e620000002100 */
[----:B------:R-:W-:Y:S01]  /*0020*/  ELECT P0, URZ, PT ;  /* 0x00000000003f782f */ /* 0x000fe20003800000 */
[----:B------:R-:W-:Y:S01]  /*0030*/  BSSY B0, `(.L_x_0) ;  /* 0x000000f000007945 */ /* 0x000fe20003800000 */
[--C-:B-1----:R-:W-:Y:S02]  /*0040*/  SHF.R.U32.HI R0, RZ, 0x5, R97.reuse ;  /* 0x00000005ff007819 */ /* 0x102fe40000011661 */
[----:B------:R-:W-:-:S03]  /*0050*/  SHF.R.U32.HI R6, RZ, 0x7, R97 ;  /* 0x00000007ff067819 */ /* 0x000fc60000011661 */
[----:B------:R-:W1:Y:S04]  /*0060*/  SHFL.IDX PT, R3, R0, RZ, 0x1f ;  /* 0x00001fff00037589 */ /* 0x000e6800000e0000 */
[----:B------:R2:W3:Y:S01]  /*0070*/  SHFL.IDX PT, R2, R6, RZ, 0x1f ;  /* 0x00001fff06027589 */ /* 0x0004e200000e0000 */
[----:B-1----:R-:W-:-:S13]  /*0080*/  ISETP.NE.OR P0, PT, R3, RZ, !P0 ;  /* 0x000000ff0300720c */ /* 0x002fda0004705670 */
[----:B0-23--:R-:W-:Y:S05]  /*0090*/  @P0 BRA `(.L_x_1) ;  /* 0x0000000000200947 */ /* 0x00dfea0003800000 */
[----:B------:R-:W-:Y:S02]  /*00a0*/  ULDC.64 UR4, c[0x0][0x198] ;  /* 0x0000660000047ab9 */ /* 0x000fe40000000a00 */
[----:B------:R-:W-:Y:S02]  /*00b0*/  UIADD3 UR6, UP0, UR4, 0xf0, URZ ;  /* 0x000000f004067890 */ /* 0x000fe4000ff1e03f */
[----:B------:R-:W-:Y:S02]  /*00c0*/  UIADD3 UR4, UP1, UR4, 0x1f0, URZ ;  /* 0x000001f004047890 */ /* 0x000fe4000ff3e03f */
[----:B------:R-:W-:Y:S02]  /*00d0*/  UIADD3.X UR7, URZ, UR5, URZ, UP0, !UPT ;  /* 0x000000053f077290 */ /* 0x000fe400087fe43f */
[----:B------:R-:W-:-:S07]  /*00e0*/  UIADD3.X UR5, URZ, UR5, URZ, UP1, !UPT ;  /* 0x000000053f057290 */ /* 0x000fce0008ffe43f */
[----:B------:R0:W-:Y:S02]  /*00f0*/  UTMACCTL.PF [UR6] ;  /* 0x00000000060079b9 */ /* 0x0001e40008040000 */
[----:B------:R0:W-:Y:S02]  /*0100*/  UTMACCTL.PF [UR4] ;  /* 0x00000000040079b9 */ /* 0x0001e40008040000 */
[----:B0-----:R-:W-:Y:S01]  /*0110*/  NOP ;  /* 0x0000000000007918 */ /* 0x001fe20000000000 */
.L_x_1:
[----:B------:R-:W-:Y:S05]  /*0120*/  BSYNC B0 ;  /* 0x0000000000007941 */ /* 0x000fea0003800000 */
.L_x_0:
[----:B------:R-:W0:Y:S02]  /*0130*/  SHFL.IDX PT, R5, R0, RZ, 0x1f ;  /* 0x00001fff00057589 */ /* 0x000e2400000e0000 */
[----:B0-----:R-:W-:-:S13]  /*0140*/  ISETP.NE.AND P0, PT, R5, RZ, PT ;  /* 0x000000ff0500720c */ /* 0x001fda0003f05270 */
[----:B------:R-:W-:Y:S05]  /*0150*/  @P0 BRA `(.L_x_2) ;  /* 0x0000000000480947 */ /* 0x000fea0003800000 */
[----:B------:R-:W0:Y:S01]  /*0160*/  S2UR UR8, SR_CgaCtaId ;  /* 0x00000000000879c3 */ /* 0x000e220000008800 */
[----:B------:R-:W-:Y:S01]  /*0170*/  UMOV UR4, 0x400 ;  /* 0x0000040000047882 */ /* 0x000fe20000000000 */
[----:B------:R-:W-:Y:S01]  /*0180*/  UMOV UR5, 0x1 ;  /* 0x0000000100057882 */ /* 0x000fe20000000000 */
[----:B------:R-:W-:Y:S01]  /*0190*/  UMOV UR6, 0x8 ;  /* 0x0000000800067882 */ /* 0x000fe20000000000 */
[----:B------:R-:W-:Y:S01]  /*01a0*/  ELECT P0, URZ, PT ;  /* 0x00000000003f782f */ /* 0x000fe20003800000 */
[----:B------:R-:W-:-:S04]  /*01b0*/  UIADD3 UR6, -UR6, 0x100000, URZ ;  /* 0x0010000006067890 */ /* 0x000fc8000fffe13f */
[----:B------:R-:W-:Y:S02]  /*01c0*/  USHF.L.U32 UR7, UR6, 0xb, URZ ;  /* 0x0000000b06077899 */ /* 0x000fe4000800063f */
[----:B------:R-:W-:Y:S02]  /*01d0*/  USHF.L.U32 UR6, UR6, 0x1, URZ ;  /* 0x0000000106067899 */ /* 0x000fe4000800063f */
[----:B0-----:R-:W-:Y:S02]  /*01e0*/  ULEA UR8, UR8, UR4, 0x18 ;  /* 0x0000000408087291 */ /* 0x001fe4000f8ec03f */
[----:B------:R-:W-:-:S04]  /*01f0*/  UIADD3 UR4, -UR5, 0x100000, URZ ;  /* 0x0010000005047890 */ /* 0x000fc8000fffe13f */
[----:B------:R-:W-:Y:S02]  /*0200*/  USHF.L.U32 UR5, UR4, 0xb, URZ ;  /* 0x0000000b04057899 */ /* 0x000fe4000800063f */
[----:B------:R-:W-:Y:S01]  /*0210*/  USHF.L.U32 UR4, UR4, 0x1, URZ ;  /* 0x0000000104047899 */ /* 0x000fe2000800063f */
[----:B------:R-:W0:Y:S11]  /*0220*/  FENCE.VIEW.ASYNC.S ;  /* 0x00000000000073c6 */ /* 0x000e360000000000 */
[----:B0-----:R0:W1:Y:S01]  /*0230*/  SYNCS.EXCH.64 URZ, [UR8], UR4 ;  /* 0x00000004083f75b2 */ /* 0x0010620008000100 */
[----:B------:R0:W2:Y:S01]  /*0240*/  SYNCS.EXCH.64 URZ, [UR8+0x10], UR6 ;  /* 0x00001006083f75b2 */ /* 0x0000a20008000100 */
[----:B------:R0:W3:Y:S01]  /*0250*/  SYNCS.EXCH.64 URZ, [UR8+0x8], UR4 ;  /* 0x00000804083f75b2 */ /* 0x0000e20008000100 */
[----:B------:R0:W4:Y:S01]  /*0260*/  SYNCS.EXCH.64 URZ, [UR8+0x18], UR6 ;  /* 0x00001806083f75b2 */ /* 0x0001220008000100 */
[----:B------:R-:W-:Y:S01]  /*0270*/  NOP ;  /* 0x0000000000007918 */ /* 0x000fe20000000000 */
.L_x_2:
[----:B------:R-:W5:Y:S01]  /*0280*/  SHFL.IDX PT, R0, R0, RZ, 0x1f ;  /* 0x00001fff00007589 */ /* 0x000f6200000e0000 */
[----:B------:R-:W-:Y:S01]  /*0290*/  SHF.R.S32.HI R8, RZ, 0x1f, R97 ;  /* 0x0000001fff087819 */ /* 0x000fe20000011461 */
[----:B0-----:R-:W0:Y:S01]  /*02a0*/  S2UR UR8, SR_CTAID.X ;  /* 0x00000000000879c3 */ /* 0x001e220000002500 */
[----:B------:R-:W-:Y:S01]  /*02b0*/  ELECT P0, URZ, PT ;  /* 0x00000000003f782f */ /* 0x000fe20003800000 */
[----:B------:R-:W1:Y:S01]  /*02c0*/  S2R R4, SR_CTAID.Y ;  /* 0x0000000000047919 */ /* 0x000e620000002600 */
[----:B------:R-:W-:Y:S01]  /*02d0*/  LEA.HI R8, R8, R97, RZ, 0x7 ;  /* 0x0000006108087211 */ /* 0x000fe200078f38ff */
[----:B------:R-:W-:Y:S01]  /*02e0*/  ULDC UR4, c[0x0][0x154] ;  /* 0x0000550000047ab9 */ /* 0x000fe20000000800 */
[----:B------:R-:W-:Y:S01]  /*02f0*/  SHF.R.S32.HI R10, RZ, 0x1f, R5 ;  /* 0x0000001fff0a7819 */ /* 0x000fe20000011405 */
[----:B------:R-:W-:Y:S01]  /*0300*/  NOP ;  /* 0x0000000000007918 */ /* 0x000fe20000000000 */
[----:B------:R-:W-:Y:S01]  /*0310*/  LOP3.LUT R8, R8, 0xffffff80, RZ, 0xc0, !PT ;  /* 0xffffff8008087812 */ /* 0x000fe200078ec0ff */
[----:B------:R-:W2:Y:S01]  /*0320*/  LDC R14, c[0x0][0x140] ;  /* 0x00005000ff0e7b82 */ /* 0x000ea20000000800 */
[----:B------:R-:W-:Y:S01]  /*0330*/  LEA.HI R10, R10, R5, RZ, 0x2 ;  /* 0x000000050a0a7211 */ /* 0x000fe200078f10ff */
[----:B------:R-:W-:-:S02]  /*0340*/  NOP ;  /* 0x0000000000007918 */ /* 0x000fc40000000000 */
[----:B------:R-:W-:Y:S01]  /*0350*/  IMAD.IADD R8, R97, 0x1, -R8 ;  /* 0x0000000161087824 */ /* 0x000fe200078e0a08 */
[----:B------:R-:W-:-:S03]  /*0360*/  LOP3.LUT R10, R10, 0x3ffffffc, RZ, 0xc0, !PT ;  /* 0x3ffffffc0a0a7812 */ /* 0x000fc600078ec0ff */
[----:B------:R-:W3:Y:S01]  /*0370*/  LDC R12, c[0x0][0x144] ;  /* 0x00005100ff0c7b82 */ /* 0x000ee20000000800 */
[----:B------:R-:W-:Y:S01]  /*0380*/  SHF.R.S32.HI R7, RZ, 0x1f, R8 ;  /* 0x0000001fff077819 */ /* 0x000fe20000011408 */
[----:B------:R-:W-:Y:S01]  /*0390*/  IMAD.IADD R10, R5, 0x1, -R10 ;  /* 0x00000001050a7824 */ /* 0x000fe200078e0a0a */
[----:B------:R-:W-:Y:S02]  /*03a0*/  LOP3.LUT P2, RZ, R8, 0x7, RZ, 0xc0, !PT ;  /* 0x0000000708ff7812 */ /* 0x000fe4000784c0ff */
[----:B------:R-:W-:Y:S01]  /*03b0*/  LEA.HI R7, R7, R8, RZ, 0x3 ;  /* 0x0000000807077211 */ /* 0x000fe200078f18ff */
[----:B------:R-:W-:Y:S01]  /*03c0*/  VIADD R8, R2, 0xffffffff ;  /* 0xffffffff02087836 */ /* 0x000fe20000000000 */
[----:B-----5:R-:W-:Y:S02]  /*03d0*/  ISETP.NE.OR P0, PT, R0, RZ, !P0 ;  /* 0x000000ff0000720c */ /* 0x020fe40004705670 */
[--C-:B------:R-:W-:Y:S02]  /*03e0*/  SHF.R.S32.HI R0, RZ, 0x3, R7.reuse ;  /* 0x00000003ff007819 */ /* 0x100fe40000011407 */
[----:B------:R-:W-:-:S02]  /*03f0*/  SHF.R.S32.HI R7, RZ, 0x1f, R7 ;  /* 0x0000001fff077819 */ /* 0x000fc40000011407 */
[----:B0-----:R-:W-:Y:S02]  /*0400*/  I2FP.F32.U32 R11, UR8 ;  /* 0x00000008000b7c45 */ /* 0x001fe40008201000 */
[----:B------:R-:W-:Y:S02]  /*0410*/  LEA.HI R7, R7, R0, RZ, 0x2 ;  /* 0x0000000007077211 */ /* 0x000fe400078f10ff */
[----:B--2---:R-:W-:Y:S02]  /*0420*/  ISETP.EQ.U32.AND P3, PT, R14, 0x1, PT ;  /* 0x000000010e00780c */ /* 0x004fe40003f62070 */
[----:B-1----:R-:W-:Y:S01]  /*0430*/  I2FP.F32.U32 R9, R4 ;  /* 0x0000000400097245 */ /* 0x002fe20000201000 */
[----:B------:R-:W-:Y:S01]  /*0440*/  VOTEU.ALL UP0, P0 ;  /* 0x00000000003f7886 */ /* 0x000fe20000000000 */
[----:B------:R-:W-:Y:S01]  /*0450*/  LOP3.LUT R7, R7, 0xfffffffc, RZ, 0xc0, !PT ;  /* 0xfffffffc07077812 */ /* 0x000fe200078ec0ff */
[----:B------:R-:W-:Y:S01]  /*0460*/  VOTEU.ALL UP1, P0 ;  /* 0x00000000003f7886 */ /* 0x000fe20000020000 */
[----:B------:R-:W-:Y:S01]  /*0470*/  ISETP.GE.U32.AND P5, PT, R8, 0x2, PT ;  /* 0x000000020800780c */ /* 0x000fe20003fa6070 */
[----:B------:R-:W-:Y:S01]  /*0480*/  FMUL R13, R9, UR4 ;  /* 0x00000004090d7c20 */ /* 0x000fe20008400000 */
[----:B------:R-:W0:Y:S01]  /*0490*/  @!UP0 S2UR UR7, SR_CgaCtaId ;  /* 0x00000000000789c3 */ /* 0x000e220000008800 */
[----:B------:R-:W-:Y:S01]  /*04a0*/  ULDC UR4, c[0x0][0x150] ;  /* 0x0000540000047ab9 */ /* 0x000fe20000000800 */
[----:B------:R-:W-:-:S02]  /*04b0*/  IMAD.IADD R7, R0, 0x1, -R7 ;  /* 0x0000000100077824 */ /* 0x000fc400078e0a07 */
[----:B------:R-:W-:Y:S01]  /*04c0*/  FMUL R11, R11, UR4 ;  /* 0x000000040b0b7c20 */ /* 0x000fe20008400000 */
[----:B------:R-:W-:Y:S01]  /*04d0*/  SHF.R.S32.HI R0, RZ, 0x1f, R3 ;  /* 0x0000001fff007819 */ /* 0x000fe20000011403 */
[----:B------:R-:W1:Y:S01]  /*04e0*/  F2I.U32.TRUNC.NTZ R13, R13 ;  /* 0x0000000d000d7305 */ /* 0x000e62000020f000 */
[----:B------:R-:W-:Y:S01]  /*04f0*/  IMAD R7, R10, 0x4, R7 ;  /* 0x000000040a077824 */ /* 0x000fe200078e0207 */
[----:B------:R-:W-:Y:S01]  /*0500*/  UMOV UR4, 0x20 ;  /* 0x0000002000047882 */ /* 0x000fe20000000000 */
[----:B------:R-:W2:Y:S01]  /*0510*/  LDC R9, c[0x0][0x148] ;  /* 0x00005200ff097b82 */ /* 0x000ea20000000800 */
[----:B------:R-:W-:Y:S01]  /*0520*/  LEA.HI R0, R0, R3, RZ, 0x2 ;  /* 0x0000000300007211 */ /* 0x000fe200078f10ff */
[----:B------:R-:W-:Y:S01]  /*0530*/  IMAD.SHL.U32 R10, R7, 0x4, RZ ;  /* 0x00000004070a7824 */ /* 0x000fe200078e00ff */
[----:B------:R-:W-:Y:S01]  /*0540*/  @!UP0 UMOV UR6, 0x400 ;  /* 0x0000040000068882 */ /* 0x000fe20000000000 */
[----:B------:R-:W-:-:S04]  /*0550*/  @!UP0 UIADD3 UR4, -UR4, 0x100000, URZ ;  /* 0x0010000004048890 */ /* 0x000fc8000fffe13f */
[----:B------:R-:W-:Y:S02]  /*0560*/  @!UP0 USHF.L.U32 UR5, UR4, 0xb, URZ ;  /* 0x0000000b04058899 */ /* 0x000fe4000800063f */
[----:B------:R-:W-:Y:S01]  /*0570*/  @!UP0 USHF.L.U32 UR4, UR4, 0x1, URZ ;  /* 0x0000000104048899 */ /* 0x000fe2000800063f */
[----:B------:R-:W5:Y:S01]  /*0580*/  F2I.U32.TRUNC.NTZ R11, R11 ;  /* 0x0000000b000b7305 */ /* 0x000f62000020f000 */
[----:B------:R-:W-:Y:S02]  /*0590*/  LOP3.LUT R0, R0, 0xfffffffc, RZ, 0xc0, !PT ;  /* 0xfffffffc00007812 */ /* 0x000fe400078ec0ff */
[----:B------:R-:W-:-:S03]  /*05a0*/  LOP3.LUT R19, R7, 0xc, R10, 0x78, !PT ;  /* 0x0000000c07137812 */ /* 0x000fc600078e780a */
[----:B------:R-:W-:Y:S02]  /*05b0*/  IMAD.IADD R3, R3, 0x1, -R0 ;  /* 0x0000000103037824 */ /* 0x000fe400078e0a00 */
[----:B-1----:R-:W-:Y:S01]  /*05c0*/  IMAD.MOV R22, RZ, RZ, -R13 ;  /* 0x000000ffff167224 */ /* 0x002fe200078e0a0d */
[----:B0-----:R-:W-:Y:S02]  /*05d0*/  @!UP0 ULEA UR6, UR7, UR6, 0x18 ;  /* 0x0000000607068291 */ /* 0x001fe4000f8ec03f */
[----:B------:R-:W-:Y:S01]  /*05e0*/  ISETP.NE.AND P1, PT, R3, 0x3, PT ;  /* 0x000000030300780c */ /* 0x000fe20003f25270 */
[----:B------:R-:W-:Y:S01]  /*05f0*/  VOTEU.ALL UP0, P0 ;  /* 0x00000000003f7886 */ /* 0x000fe20000000000 */
[----:B------:R-:W-:Y:S01]  /*0600*/  ISETP.LT.U32.AND P0, PT, R19, 0x4, !P2 ;  /* 0x000000041300780c */ /* 0x000fe20005701070 */
[----:B-----5:R-:W-:Y:S01]  /*0610*/  IMAD.MOV R11, RZ, RZ, -R11 ;  /* 0x000000ffff0b7224 */ /* 0x020fe200078e0a0b */
[----:B------:R-:W-:Y:S02]  /*0620*/  ISETP.EQ.OR P1, PT, R3, RZ, !P1 ;  /* 0x000000ff0300720c */ /* 0x000fe40004f22670 */
[C---:B------:R-:W-:Y:S01]  /*0630*/  ISETP.NE.AND P2, PT, R2.reuse, RZ, PT ;  /* 0x000000ff0200720c */ /* 0x040fe20003f45270 */
[----:B--2---:R-:W-:Y:S01]  /*0640*/  IMAD R0, R9, R22, R4 ;  /* 0x0000001609007224 */ /* 0x004fe200078e0204 */
[----:B------:R-:W-:Y:S01]  /*0650*/  ISETP.EQ.AND P1, PT, R2, RZ, P1 ;  /* 0x000000ff0200720c */ /* 0x000fe20000f22270 */
[----:B---3--:R-:W-:Y:S01]  /*0660*/  IMAD R7, R12, R11, UR8 ;  /* 0x000000080c077e24 */ /* 0x008fe2000f8e020b */
[----:B------:R-:W0:Y:S02]  /*0670*/  FENCE.VIEW.ASYNC.S ;  /* 0x00000000000073c6 */ /* 0x000e240000000000 */
[----:B0-----:R0:W1:Y:S01]  /*0680*/  @!UP0 SYNCS.EXCH.64 URZ, [UR6+0x30], UR4 ;  /* 0x00003004063f85b2 */ /* 0x0010620008000100 */
[----:B------:R-:W-:-:S02]  /*0690*/  ISETP.NE.AND P4, PT, R0, R19, PT ;  /* 0x000000130000720c */ /* 0x000fc40003f85270 */
[----:B------:R-:W-:Y:S02]  /*06a0*/  SEL R18, RZ, 0x1, !P1 ;  /* 0x00000001ff127807 */ /* 0x000fe40004800000 */
[----:B------:R-:W-:Y:S02]  /*06b0*/  ISETP.EQ.OR P4, PT, R7, RZ, !P4 ;  /* 0x000000ff0700720c */ /* 0x000fe40006782670 */
[----:B------:R-:W-:Y:S02]  /*06c0*/  LOP3.LUT R0, R97, 0x7f, RZ, 0xc0, !PT ;  /* 0x0000007f61007812 */ /* 0x000fe400078ec0ff */
[----:B------:R-:W-:Y:S02]  /*06d0*/  PLOP3.LUT P0, PT, P0, P4, PT, 0x80, 0x0 ;  /* 0x000000000000781c */ /* 0x000fe40000709070 */
[----:B------:R-:W-:Y:S02]  /*06e0*/  SEL R18, R18, 0x2, P5 ;  /* 0x0000000212127807 */ /* 0x000fe40002800000 */
[----:B------:R-:W-:Y:S01]  /*06f0*/  P2R R114, PR, RZ, 0x1 ;  /* 0x00000001ff727803 */ /* 0x000fe20000000000 */
[----:B------:R0:W2:Y:S01]  /*0700*/  @!UP1 SYNCS.EXCH.64 URZ, [UR6+0x38], UR4 ;  /* 0x00003804063f95b2 */ /* 0x0000a20008000100 */
[----:B------:R-:W-:Y:S01]  /*0710*/  NOP ;  /* 0x0000000000007918 */ /* 0x000fe20000000000 */
[----:B------:R-:W-:Y:S06]  /*0720*/  @!P3 BRA `(.L_x_3) ;  /* 0x000000000008b947 */ /* 0x000fec0003800000 */
[----:B-12-4-:R-:W-:Y:S01]  /*0730*/  UCGABAR_ARV ;  /* 0x00000000000079c7 */ /* 0x016fe20008000000 */
[----:B------:R-:W-:Y:S05]  /*0740*/  BRA `(.L_x_4) ;  /* 0x0000000000047947 */ /* 0x000fea0003800000 */
.L_x_3:
[----:B-12-4-:R-:W-:Y:S01]  /*0750*/  NOP ;  /* 0x0000000000007918 */ /* 0x016fe20000000000 */
.L_x_4:
[----:B------:R-:W1:Y:S01]  /*0760*/  LDC R2, c[0x0][0x65c] ;  /* 0x00019700ff027b82 */ /* 0x000e620000000800 */
[----:B------:R-:W-:Y:S01]  /*0770*/  LOP3.LUT R5, R5, 0xffffefff, RZ, 0xc0, !PT ;  /* 0xffffefff05057812 */ /* 0x000fe200078ec0ff */
[----:B------:R-:W-:Y:S02]  /*0780*/  IMAD.U32 R10, RZ, RZ, UR8 ;  /* 0x00000008ff0a7e24 */ /* 0x000fe4000f8e00ff */
[----:B------:R-:W-:Y:S01]  /*0790*/  IMAD.MOV.U32 R11, RZ, RZ, RZ ;  /* 0x000000ffff0b7224 */ /* 0x000fe200078e00ff */
[----:B-1----:R-:W-:-:S13]  /*07a0*/  ISETP.NE.AND P1, PT, R2, 0x1, PT ;  /* 0x000000010200780c */ /* 0x002fda0003f25270 */
[----:B------:R-:W1:Y:S01]  /*07b0*/  @P1 LDC R17, c[0x0][0x10] ;  /* 0x00000400ff111b82 */ /* 0x000e620000000800 */
[----:B------:R-:W-:Y:S01]  /*07c0*/  @P1 LOP3.LUT R5, R5, 0x1000, RZ, 0xfc, !PT ;  /* 0x0000100005051812 */ /* 0x000fe200078efcff */
[----:B------:R-:W-:Y:S02]  /*07d0*/  @P1 IMAD.MOV.U32 R5, RZ, RZ, RZ ;  /* 0x000000ffff051224 */ /* 0x000fe400078e00ff */
[----:B------:R-:W-:-:S04]  /*07e0*/  @P1 IMAD.MOV.U32 R15, RZ, RZ, RZ ;  /* 0x000000ffff0f1224 */ /* 0x000fc800078e00ff */
[----:B------:R-:W2:Y:S01]  /*07f0*/  @!P1 LDC R13, c[0x0][0xc] ;  /* 0x00000300ff0d9b82 */ /* 0x000ea20000000800 */
[----:B0-----:R-:W-:Y:S01]  /*0800*/  ULDC UR4, c[0x0][0xc] ;  /* 0x0000030000047ab9 */ /* 0x001fe20000000800 */
[----:B------:R-:W-:Y:S01]  /*0810*/  ULDC UR5, c[0x0][0x10] ;  /* 0x0000040000057ab9 */ /* 0x000fe20000000800 */
[----:B------:R-:W-:Y:S01]  /*0820*/  ULDC UR6, c[0x0][0x14] ;  /* 0x0000050000067ab9 */ /* 0x000fe20000000800 */
[----:B------:R-:W-:-:S04]  /*0830*/  UIMAD.WIDE.U32 UR4, UR4, UR5, URZ ;  /* 0x00000005040472a5 */ /* 0x000fc8000f8e003f */
[----:B------:R-:W-:Y:S02]  /*0840*/  UIMAD.WIDE.U32 UR38, UR4, UR6, URZ ;  /* 0x00000006042672a5 */ /* 0x000fe4000f8e003f */
[----:B------:R-:W-:-:S04]  /*0850*/  UIMAD UR41, UR5, UR6, URZ ;  /* 0x00000006052972a4 */ /* 0x000fc8000f8e023f */
[----:B------:R-:W-:Y:S01]  /*0860*/  UIADD3 UR41, UR39, UR41, URZ ;  /* 0x0000002927297290 */ /* 0x000fe2000fffe03f */
[----:B-1----:R-:W-:-:S04]  /*0870*/  @P1 IMAD.WIDE.U32 R16, R17, UR8, R4 ;  /* 0x0000000811101c25 */ /* 0x002fc8000f8e0004 */
[----:B------:R-:W-:Y:S02]  /*0880*/  @P1 IMAD.IADD R17, R17, 0x1, R15 ;  /* 0x0000000111111824 */ /* 0x000fe400078e020f */
[----:B--2---:R-:W-:-:S04]  /*0890*/  @!P1 IMAD.WIDE.U32 R10, R4, R13, R10 ;  /* 0x0000000d040a9225 */ /* 0x004fc800078e000a */
[----:B------:R-:W-:Y:S02]  /*08a0*/  @!P1 IMAD.MOV.U32 R16, RZ, RZ, R10 ;  /* 0x000000ffff109224 */ /* 0x000fe400078e000a */
[----:B------:R-:W-:Y:S01]  /*08b0*/  @!P1 IMAD.MOV.U32 R17, RZ, RZ, R11 ;  /* 0x000000ffff119224 */ /* 0x000fe200078e000b */
[----:B------:R-:W-:Y:S06]  /*08c0*/  @!P3 BRA `(.L_x_5) ;  /* 0x00000000000cb947 */ /* 0x000fec0003800000 */
[----:B------:R-:W-:Y:S01]  /*08d0*/  UCGABAR_WAIT ;  /* 0x0000000000007dc7 */ /* 0x000fe20008000000 */
[----:B------:R-:W-:Y:S01]  /*08e0*/  CCTL.IVALL ;  /* 0x00000000ff00798f */ /* 0x000fe20002000000 */
[----:B------:R-:W-:Y:S05]  /*08f0*/  BRA `(.L_x_6) ;  /* 0x0000000000047947 */ /* 0x000fea0003800000 */
.L_x_5:
[----:B------:R-:W-:Y:S06]  /*0900*/  BAR.SYNC.DEFER_BLOCKING 0x0 ;  /* 0x0000000000007b1d */ /* 0x000fec0000010000 */
.L_x_6:
[----:B------:R-:W-:Y:S05]  /*0910*/  @!P2 BRA `(.L_x_7) ;  /* 0x000000700068a947 */ /* 0x000fea0003800000 */
[----:B------:R-:W-:-:S13]  /*0920*/  ISETP.GT.U32.AND P0, PT, R8, 0x1, PT ;  /* 0x000000010800780c */ /* 0x000fda0003f04070 */
[----:B------:R-:W-:Y:S05]  /*0930*/  @P0 EXIT ;  /* 0x000000000000094d */ /* 0x000fea0003800000 */
[----:B------:R-:W-:Y:S01]  /*0940*/  ULDC.64 UR4, c[0x0][0x650] ;  /* 0x0001940000047ab9 */ /* 0x000fe20000000a00 */
[----:B------:R-:W-:Y:S01]  /*0950*/  PRMT R3, RZ, 0x7610, R3 ;  /* 0x00007610ff037816 */ /* 0x000fe20000000003 */
[----:B------:R-:W-:Y:S01]  /*0960*/  IMAD.MOV.U32 R109, RZ, RZ, -0x1 ;  /* 0xffffffffff6d7424 */ /* 0x000fe200078e00ff */
[----:B------:R-:W-:Y:S01]  /*0970*/  ISETP.GE.U32.AND P0, PT, R16, UR4, PT ;  /* 0x0000000410007c0c */ /* 0x000fe2000bf06070 */
[----:B------:R-:W-:Y:S02]  /*0980*/  IMAD.MOV.U32 R102, RZ, RZ, -0x1 ;  /* 0xffffffffff667424 */ /* 0x000fe400078e00ff */
[----:B------:R-:W-:Y:S01]  /*0990*/  IMAD.MOV.U32 R23, RZ, RZ, -0x1 ;  /* 0xffffffffff177424 */ /* 0x000fe200078e00ff */
[----:B------:R-:W-:-:S13]  /*09a0*/  ISETP.GE.U32.AND.EX P0, PT, R17, UR5, PT, P0 ;  /* 0x0000000511007c0c */ /* 0x000fda000bf06100 */
[----:B------:R-:W-:Y:S05]  /*09b0*/  @P0 BRA `(.L_x_8) ;  /* 0x00000004002c0947 */ /* 0x000fea0003800000 */
[----:B------:R-:W0:Y:S01]  /*09c0*/  LDC.64 R24, c[0x0][0x628] ;  /* 0x00018a00ff187b82 */ /* 0x000e220000000a00 */
[----:B------:R-:W-:Y:S02]  /*09d0*/  IMAD.MOV.U32 R10, RZ, RZ, R16 ;  /* 0x000000ffff0a7224 */ /* 0x000fe400078e0010 */
[----:B------:R-:W-:-:S05]  /*09e0*/  IMAD.MOV.U32 R11, RZ, RZ, R17 ;  /* 0x000000ffff0b7224 */ /* 0x000fca00078e0011 */
[----:B------:R-:W1:Y:S08]  /*09f0*/  LDC R8, c[0x0][0x630] ;  /* 0x00018c00ff087b82 */ /* 0x000e700000000800 */
[----:B------:R-:W2:Y:S01]  /*0a00*/  LDC.64 R26, c[0x0][0x620] ;  /* 0x00018800ff1a7b82 */ /* 0x000ea20000000a00 */
[----:B0-----:R-:W-:-:S04]  /*0a10*/  ISETP.NE.U32.AND P0, PT, R24, RZ, PT ;  /* 0x000000ff1800720c */ /* 0x001fc80003f05070 */
[----:B------:R-:W-:-:S13]  /*0a20*/  ISETP.NE.AND.EX P0, PT, R25, RZ, PT, P0 ;  /* 0x000000ff1900720c */ /* 0x000fda0003f05300 */
[----:B-12---:R-:W-:Y:S05]  /*0a30*/  @!P0 BRA `(.L_x_9) ;  /* 0x0000000000288947 */ /* 0x006fea0003800000 */
[----:B------:R-:W0:Y:S02]  /*0a40*/  LDC R3, c[0x0][0x634] ;  /* 0x00018d00ff037b82 */ /* 0x000e240000000800 */
[----:B0-----:R-:W-:-:S05]  /*0a50*/  IADD3 R3, P0, R16, R3, RZ ;  /* 0x0000000310037210 */ /* 0x001fca0007f1e0ff */
[----:B------:R-:W-:-:S04]  /*0a60*/  IMAD.X R21, RZ, RZ, R17, P0 ;  /* 0x000000ffff157224 */ /* 0x000fc800000e0611 */
[----:B------:R-:W-:-:S04]  /*0a70*/  IMAD.WIDE.U32 R10, R21, R24, RZ ;  /* 0x00000018150a7225 */ /* 0x000fc800078e00ff */
[----:B------:R-:W-:-:S04]  /*0a80*/  IMAD.WIDE.U32 R12, P0, R3, R25, R10 ;  /* 0x00000019030c7225 */ /* 0x000fc8000780000a */
[----:B------:R-:W-:-:S04]  /*0a90*/  IMAD.WIDE.U32 R10, R3, R24, RZ ;  /* 0x00000018030a7225 */ /* 0x000fc800078e00ff */
[----:B------:R-:W-:Y:S01]  /*0aa0*/  IMAD.X R15, RZ, RZ, RZ, P0 ;  /* 0x000000ffff0f7224 */ /* 0x000fe200000e06ff */
[----:B------:R-:W-:Y:S01]  /*0ab0*/  IADD3 RZ, P0, R11, R12, RZ ;  /* 0x0000000c0bff7210 */ /* 0x000fe20007f1e0ff */
[----:B------:R-:W-:-:S04]  /*0ac0*/  IMAD.MOV.U32 R14, RZ, RZ, R13 ;  /* 0x000000ffff0e7224 */ /* 0x000fc800078e000d */
[----:B------:R-:W-:-:S08]  /*0ad0*/  IMAD.WIDE.U32.X R10, R21, R25, R14, P0 ;  /* 0x00000019150a7225 */ /* 0x000fd000000e040e */
.L_x_9:
[----:B------:R-:W0:Y:S01]  /*0ae0*/  LDC.64 R30, c[0x0][0x640] ;  /* 0x00019000ff1e7b82 */ /* 0x000e220000000a00 */
[--C-:B------:R-:W-:Y:S01]  /*0af0*/  SHF.R.U64 R29, R10, R8, R11.reuse ;  /* 0x000000080a1d7219 */ /* 0x100fe2000000120b */
[----:B------:R-:W-:Y:S01]  /*0b00*/  IMAD R22, R9, R22, R4 ;  /* 0x0000001609167224 */ /* 0x000fe200078e0204 */
[----:B------:R-:W-:Y:S01]  /*0b10*/  SHF.R.U32.HI R3, RZ, R8, R11 ;  /* 0x00000008ff037219 */ /* 0x000fe2000001160b */
[----:B------:R-:W-:Y:S01]  /*0b20*/  IMAD.MOV.U32 R23, RZ, RZ, 0x1 ;  /* 0x00000001ff177424 */ /* 0x000fe200078e00ff */
[----:B------:R-:W-:-:S03]  /*0b30*/  IADD3 R5, P0, RZ, -R29, RZ ;  /* 0x8000001dff057210 */ /* 0x000fc60007f1e0ff */
[----:B------:R-:W1:Y:S02]  /*0b40*/  LDC R12, c[0x0][0x618] ;  /* 0x00018600ff0c7b82 */ /* 0x000e640000000800 */
[----:B------:R-:W-:Y:S02]  /*0b50*/  IMAD.X R3, RZ, RZ, ~R3, P0 ;  /* 0x000000ffff037224 */ /* 0x000fe400000e0e03 */
[----:B------:R-:W-:-:S04]  /*0b60*/  IMAD.WIDE.U32 R10, R5, R26, R16 ;  /* 0x0000001a050a7225 */ /* 0x000fc800078e0010 */
[----:B------:R-:W2:Y:S01]  /*0b70*/  LDC R20, c[0x0][0x608] ;  /* 0x00018200ff147b82 */ /* 0x000ea20000000800 */
[----:B------:R-:W-:Y:S02]  /*0b80*/  IMAD R8, R3, R26, RZ ;  /* 0x0000001a03087224 */ /* 0x000fe400078e02ff */
[----:B------:R-:W-:Y:S02]  /*0b90*/  IMAD.MOV.U32 R3, RZ, RZ, -0x1 ;  /* 0xffffffffff037424 */ /* 0x000fe400078e00ff */
[----:B------:R-:W-:-:S03]  /*0ba0*/  IMAD R5, R5, R27, R8 ;  /* 0x0000001b05057224 */ /* 0x000fc600078e0208 */
[----:B------:R-:W3:Y:S01]  /*0bb0*/  LDC R28, c[0x0][0x658] ;  /* 0x00019600ff1c7b82 */ /* 0x000ee20000000800 */
[----:B------:R-:W-:Y:S01]  /*0bc0*/  IMAD.IADD R5, R11, 0x1, R5 ;  /* 0x000000010b057824 */ /* 0x000fe200078e0205 */
[----:B0-----:R-:W-:-:S04]  /*0bd0*/  ISETP.NE.U32.AND P0, PT, R30, RZ, PT ;  /* 0x000000ff1e00720c */ /* 0x001fc80003f05070 */
[----:B------:R-:W-:Y:S02]  /*0be0*/  ISETP.NE.AND.EX P0, PT, R31, RZ, PT, P0 ;  /* 0x000000ff1f00720c */ /* 0x000fe40003f05300 */
[----:B------:R-:W0:Y:S01]  /*0bf0*/  LDC R24, c[0x0][0x600] ;  /* 0x00018000ff187b82 */ /* 0x000e220000000800 */
[-CC-:B-1----:R-:W-:Y:S02]  /*0c00*/  SHF.R.U64 R14, R10, R12.reuse, R5.reuse ;  /* 0x0000000c0a0e7219 */ /* 0x182fe40000001205 */
[----:B------:R-:W-:-:S05]  /*0c10*/  SHF.R.U32.HI R5, RZ, R12, R5 ;  /* 0x0000000cff057219 */ /* 0x000fca0000011605 */
[----:B------:R-:W1:Y:S01]  /*0c20*/  LDC R15, c[0x0][0x648] ;  /* 0x00019200ff0f7b82 */ /* 0x000e620000000800 */
[-CC-:B--2---:R-:W-:Y:S02]  /*0c30*/  SHF.R.U64 R27, R14, R20.reuse, R5.reuse ;  /* 0x000000140e1b7219 */ /* 0x184fe40000001205 */
[----:B------:R-:W-:-:S05]  /*0c40*/  SHF.R.U32.HI R5, RZ, R20, R5 ;  /* 0x00000014ff057219 */ /* 0x000fca0000011605 */
[----:B------:R-:W2:Y:S01]  /*0c50*/  LDC R21, c[0x0][0x638] ;  /* 0x00018e00ff157b82 */ /* 0x000ea20000000800 */
[-CC-:B---3--:R-:W-:Y:S02]  /*0c60*/  SHF.R.U64 R20, R27, R28.reuse, R5.reuse ;  /* 0x0000001c1b147219 */ /* 0x188fe40000001205 */
[-C--:B------:R-:W-:Y:S02]  /*0c70*/  SHF.L.U32 R3, R3, R28.reuse, RZ ;  /* 0x0000001c03037219 */ /* 0x080fe400000006ff */
[----:B------:R-:W-:Y:S01]  /*0c80*/  SHF.R.U32.HI R5, RZ, R28, R5 ;  /* 0x0000001cff057219 */ /* 0x000fe20000011605 */
[----:B------:R-:W-:Y:S01]  /*0c90*/  IMAD.MOV.U32 R4, RZ, RZ, R20 ;  /* 0x000000ffff047224 */ /* 0x000fe200078e0014 */
[----:B------:R-:W-:Y:S01]  /*0ca0*/  LOP3.LUT R12, RZ, R3, RZ, 0x33, !PT ;  /* 0x00000003ff0c7212 */ /* 0x000fe200078e33ff */
[----:B------:R-:W3:Y:S01]  /*0cb0*/  LDC R25, c[0x0][0x610] ;  /* 0x00018400ff197b82 */ /* 0x000ee20000000800 */
[----:B------:R-:W-:Y:S05]  /*0cc0*/  @!P0 BRA `(.L_x_10) ;  /* 0x0000000000288947 */ /* 0x000fea0003800000 */
[----:B------:R-:W4:Y:S02]  /*0cd0*/  LDC R3, c[0x0][0x64c] ;  /* 0x00019300ff037b82 */ /* 0x000f240000000800 */
[----:B----4-:R-:W-:-:S05]  /*0ce0*/  IADD3 R3, P0, R20, R3, RZ ;  /* 0x0000000314037210 */ /* 0x010fca0007f1e0ff */
        /* <DEDUP_REMOVED lines=8> */
.L_x_10:
[----:B-1----:R-:W-:Y:S01]  /*0d70*/  SHF.R.U64 R4, R4, R15, R5 ;  /* 0x0000000f04047219 */ /* 0x002fe20000001205 */
[----:B0-----:R-:W-:Y:S01]  /*0d80*/  VIADD R5, R24, 0xffffffff ;  /* 0xffffffff18057836 */ /* 0x001fe20000000000 */
[----:B------:R-:W-:Y:S01]  /*0d90*/  SHF.L.U32 R3, R23, R28, RZ ;  /* 0x0000001c17037219 */ /* 0x000fe200000006ff */
[----:B------:R-:W-:Y:S01]  /*0da0*/  IMAD.MOV.U32 R23, RZ, RZ, R29 ;  /* 0x000000ffff177224 */ /* 0x000fe200078e001d */
[----:B------:R-:W-:Y:S01]  /*0db0*/  LOP3.LUT R12, R27, R12, RZ, 0xc0, !PT ;  /* 0x0000000c1b0c7212 */ /* 0x000fe200078ec0ff */
[----:B------:R-:W-:Y:S01]  /*0dc0*/  IMAD.MOV R8, RZ, RZ, -R4 ;  /* 0x000000ffff087224 */ /* 0x000fe200078e0a04 */
[----:B------:R-:W-:-:S03]  /*0dd0*/  SEL R7, R7, R22, !P1 ;  /* 0x0000001607077207 */ /* 0x000fc60004800000 */
[----:B------:R-:W-:Y:S01]  /*0de0*/  IMAD R12, R3, R4, R12 ;  /* 0x00000004030c7224 */ /* 0x000fe200078e020c */
[----:B------:R-:W-:Y:S01]  /*0df0*/  LOP3.LUT R4, R14, R5, RZ, 0xc0, !PT ;  /* 0x000000050e047212 */ /* 0x000fe200078ec0ff */
[----:B--2---:R-:W-:Y:S02]  /*0e00*/  IMAD R3, R8, R21, R20 ;  /* 0x0000001508037224 */ /* 0x004fe400078e0214 */
[----:B---3--:R-:W-:Y:S02]  /*0e10*/  IMAD R7, R12, R25, R7 ;  /* 0x000000190c077224 */ /* 0x008fe400078e0207 */
[----:B------:R-:W-:Y:S02]  /*0e20*/  IMAD.MOV.U32 R5, RZ, RZ, 0x1 ;  /* 0x00000001ff057424 */ /* 0x000fe400078e00ff */
[----:B------:R-:W-:-:S03]  /*0e30*/  IMAD R4, R3, R24, R4 ;  /* 0x0000001803047224 */ /* 0x000fc600078e0204 */
[----:B------:R-:W-:Y:S02]  /*0e40*/  PRMT R3, R5, 0x7610, R3 ;  /* 0x0000761005037816 */ /* 0x000fe40000000003 */
[----:B------:R-:W-:Y:S02]  /*0e50*/  SEL R102, R4, R7, !P1 ;  /* 0x0000000704667207 */ /* 0x000fe40004800000 */
[----:B------:R-:W-:-:S07]  /*0e60*/  SEL R109, R7, R4, !P1 ;  /* 0x00000004076d7207 */ /* 0x000fce0004800000 */
.L_x_8:
[----:B------:R-:W-:-:S08]  /*0e70*/  NOP ;  /* 0x0000000000007918 */ /* 0x000fd00000000000 */
[----:B------:R-:W0:Y:S02]  /*0e80*/  USETMAXREG.TRY_ALLOC.CTAPOOL UP0, 0xe8 ;  /* 0x000000e8000079c8 */ /* 0x000e240008000600 */
[----:B0-----:R-:W-:-:S13]  /*0e90*/  PLOP3.LUT P0, PT, PT, PT, UP0, 0x80, 0x0 ;  /* 0x000000000000781c */ /* 0x001fda0003f0f008 */
[----:B------:R-:W-:Y:S05]  /*0ea0*/  @!P0 BRA `(.L_x_8) ;  /* 0xfffffffc00f08947 */ /* 0x000fea000383ffff */
[----:B------:R-:W-:Y:S01]  /*0eb0*/  ULDC.64 UR4, c[0x0][0x598] ;  /* 0x0001660000047ab9 */ /* 0x000fe20000000a00 */
[----:B------:R-:W-:Y:S01]  /*0ec0*/  ULDC.64 UR36, c[0x0][0x208] ;  /* 0x0000820000247ab9 */ /* 0x000fe20000000a00 */
[----:B------:R-:W-:-:S04]  /*0ed0*/  ISETP.NE.U32.AND P0, PT, RZ, UR4, PT ;  /* 0x00000004ff007c0c */ /* 0x000fc8000bf05070 */
[----:B------:R-:W-:-:S13]  /*0ee0*/  ISETP.NE.AND.EX P0, PT, RZ, UR5, PT, P0 ;  /* 0x00000005ff007c0c */ /* 0x000fda000bf05300 */
[----:B------:R-:W-:Y:S05]  /*0ef0*/  @!P0 BRA `(.L_x_11) ;  /* 0x00000000001c8947 */ /* 0x000fea0003800000 */
[----:B------:R-:W0:Y:S02]  /*0f00*/  LDC.64 R4, c[0x0][0x598] ;  /* 0x00016600ff047b82 */ /* 0x000e240000000a00 */
[----:B0-----:R-:W2:Y:S02]  /*0f10*/  LDG.E.64 R4, desc[UR36][R4.64] ;  /* 0x0000002404047981 */ /* 0x001ea4000c1e1b00 */
[----:B--2---:R-:W-:-:S04]  /*0f20*/  ISETP.NE.U32.AND P0, PT, R4, RZ, PT ;  /* 0x000000ff0400720c */ /* 0x004fc80003f05070 */
[----:B------:R-:W-:-:S13]  /*0f30*/  ISETP.NE.AND.EX P0, PT, R5, RZ, PT, P0 ;  /* 0x000000ff0500720c */ /* 0x000fda0003f05300 */
[----:B------:R-:W-:Y:S05]  /*0f40*/  @!P0 BRA `(.L_x_11) ;  /* 0x0000000000088947 */ /* 0x000fea0003800000 */
[----:B------:R0:W5:Y:S01]  /*0f50*/  LD.E R22, desc[UR36][R4.64] ;  /* 0x0000002404167980 */ /* 0x000162000c101900 */
[----:B------:R-:W-:Y:S05]  /*0f60*/  BRA `(.L_x_12) ;  /* 0x0000000000247947 */ /* 0x000fea0003800000 */
.L_x_11:
[----:B------:R-:W-:Y:S02]  /*0f70*/  ULDC.64 UR4, c[0x0][0x588] ;  /* 0x0001620000047ab9 */ /* 0x000fe40000000a00 */
[----:B------:R-:W-:-:S04]  /*0f80*/  ISETP.NE.U32.AND P0, PT, RZ, UR4, PT ;  /* 0x00000004ff007c0c */ /* 0x000fc8000bf05070 */
[----:B------:R-:W-:-:S13]  /*0f90*/  ISETP.NE.AND.EX P0, PT, RZ, UR5, PT, P0 ;  /* 0x00000005ff007c0c */ /* 0x000fda000bf05300 */
[----:B------:R-:W-:Y:S05]  /*0fa0*/  @!P0 BRA `(.L_x_13) ;  /* 0x00000000000c8947 */ /* 0x000fea0003800000 */
[----:B------:R-:W0:Y:S02]  /*0fb0*/  LDC.64 R4, c[0x0][0x588] ;  /* 0x00016200ff047b82 */ /* 0x000e240000000a00 */
[----:B0-----:R1:W5:Y:S01]  /*0fc0*/  LDG.E R22, desc[UR36][R4.64] ;  /* 0x0000002404167981 */ /* 0x001362000c1e1900 */
[----:B------:R-:W-:Y:S05]  /*0fd0*/  BRA `(.L_x_12) ;  /* 0x0000000000087947 */ /* 0x000fea0003800000 */
.L_x_13:
[----:B------:R-:W-:Y:S02]  /*0fe0*/  ULDC UR4, c[0x0][0x580] ;  /* 0x0001600000047ab9 */ /* 0x000fe40000000800 */
[----:B------:R-:W-:-:S07]  /*0ff0*/  IMAD.U32 R22, RZ, RZ, UR4 ;  /* 0x00000004ff167e24 */ /* 0x000fce000f8e00ff */
.L_x_12:
[----:B------:R-:W-:Y:S02]  /*1000*/  ULDC.64 UR4, c[0x0][0x5a0] ;  /* 0x0001680000047ab9 */ /* 0x000fe40000000a00 */
[----:B------:R-:W-:-:S04]  /*1010*/  ISETP.NE.U32.AND P0, PT, RZ, UR4, PT ;  /* 0x00000004ff007c0c */ /* 0x000fc8000bf05070 */
[----:B------:R-:W-:-:S13]  /*1020*/  ISETP.NE.AND.EX P0, PT, RZ, UR5, PT, P0 ;  /* 0x00000005ff007c0c */ /* 0x000fda000bf05300 */
[----:B------:R-:W-:Y:S05]  /*1030*/  @!P0 BRA `(.L_x_14) ;  /* 0x00000000001c8947 */ /* 0x000fea0003800000 */
[----:B01----:R-:W0:Y:S02]  /*1040*/  LDC.64 R4, c[0x0][0x5a0] ;  /* 0x00016800ff047b82 */ /* 0x003e240000000a00 */
[----:B0-----:R-:W2:Y:S02]  /*1050*/  LDG.E.64 R4, desc[UR36][R4.64] ;  /* 0x0000002404047981 */ /* 0x001ea4000c1e1b00 */
[----:B--2---:R-:W-:-:S04]  /*1060*/  ISETP.NE.U32.AND P0, PT, R4, RZ, PT ;  /* 0x000000ff0400720c */ /* 0x004fc80003f05070 */
[----:B------:R-:W-:-:S13]  /*1070*/  ISETP.NE.AND.EX P0, PT, R5, RZ, PT, P0 ;  /* 0x000000ff0500720c */ /* 0x000fda0003f05300 */
[----:B------:R-:W-:Y:S05]  /*1080*/  @!P0 BRA `(.L_x_14) ;  /* 0x0000000000088947 */ /* 0x000fea0003800000 */
[----:B------:R0:W5:Y:S01]  /*1090*/  LD.E R90, desc[UR36][R4.64] ;  /* 0x00000024045a7980 */ /* 0x000162000c101900 */
[----:B------:R-:W-:Y:S05]  /*10a0*/  BRA `(.L_x_15) ;  /* 0x0000000000247947 */ /* 0x000fea0003800000 */
.L_x_14:
[----:B------:R-:W-:Y:S02]  /*10b0*/  ULDC.64 UR4, c[0x0][0x590] ;  /* 0x0001640000047ab9 */ /* 0x000fe40000000a00 */
[----:B------:R-:W-:-:S04]  /*10c0*/  ISETP.NE.U32.AND P0, PT, RZ, UR4, PT ;  /* 0x00000004ff007c0c */ /* 0x000fc8000bf05070 */
[----:B------:R-:W-:-:S13]  /*10d0*/  ISETP.NE.AND.EX P0, PT, RZ, UR5, PT, P0 ;  /* 0x00000005ff007c0c */ /* 0x000fda000bf05300 */
[----:B------:R-:W-:Y:S05]  /*10e0*/  @!P0 BRA `(.L_x_16) ;  /* 0x00000000000c8947 */ /* 0x000fea0003800000 */
[----:B------:R-:W2:Y:S02]  /*10f0*/  LDC.64 R90, c[0x0][0x590] ;  /* 0x00016400ff5a7b82 */ /* 0x000ea40000000a00 */
[----:B--2---:R2:W5:Y:S01]  /*1100*/  LDG.E R90, desc[UR36][R90.64] ;  /* 0x000000245a5a7981 */ /* 0x004562000c1e1900 */
[----:B------:R-:W-:Y:S05]  /*1110*/  BRA `(.L_x_15) ;  /* 0x0000000000087947 */ /* 0x000fea0003800000 */
.L_x_16:
[----:B------:R-:W-:Y:S02]  /*1120*/  ULDC UR4, c[0x0][0x584] ;  /* 0x0001610000047ab9 */ /* 0x000fe40000000800 */
[----:B------:R-:W-:-:S07]  /*1130*/  IMAD.U32 R90, RZ, RZ, UR4 ;  /* 0x00000004ff5a7e24 */ /* 0x000fce000f8e00ff */
.L_x_15:
[----:B------:R-:W-:-:S13]  /*1140*/  LOP3.LUT P0, RZ, R3, 0xff, RZ, 0xc0, !PT ;  /* 0x000000ff03ff7812 */ /* 0x000fda000780c0ff */
[----:B------:R-:W-:Y:S05]  /*1150*/  @!P0 EXIT ;  /* 0x000000000000894d */ /* 0x000fea0003800000 */
[----:B------:R-:W3:Y:S01]  /*1160*/  LDC R92, c[0x0][0x658] ;  /* 0x00019600ff5c7b82 */ /* 0x000ee20000000800 */
[----:B------:R-:W-:Y:S01]  /*1170*/  ULDC.64 UR6, c[0x0][0x288] ;  /* 0x0000a20000067ab9 */ /* 0x000fe20000000a00 */
[----:B------:R-:W-:Y:S01]  /*1180*/  LOP3.LUT R6, R6, 0x1, RZ, 0xc0, !PT ;  /* 0x0000000106067812 */ /* 0x000fe200078ec0ff */
[----:B------:R-:W-:Y:S01]  /*1190*/  UIADD3 UR4, UR7, 0x7f, URZ ;  /* 0x0000007f07047890 */ /* 0x000fe2000fffe03f */
[----:B------:R-:W-:Y:S01]  /*11a0*/  SHF.R.U32.HI R3, RZ, 0x2, R97 ;  /* 0x00000002ff037819 */ /* 0x000fe20000011661 */
[----:B------:R-:W-:Y:S01]  /*11b0*/  IMAD.MOV.U32 R7, RZ, RZ, -0x1 ;  /* 0xffffffffff077424 */ /* 0x000fe200078e00ff */
[----:B------:R-:W-:Y:S01]  /*11c0*/  SHF.R.U32.HI R0, RZ, 0x1, R0 ;  /* 0x00000001ff007819 */ /* 0x000fe20000011600 */
[----:B------:R-:W-:Y:S01]  /*11d0*/  USHF.R.S32.HI UR5, URZ, 0x1f, UR4 ;  /* 0x0000001f3f057899 */ /* 0x000fe20008011404 */
[----:B01----:R-:W0:Y:S01]  /*11e0*/  LDC.64 R4, c[0x0][0x5c8] ;  /* 0x00017200ff047b82 */ /* 0x003e220000000a00 */
[----:B------:R-:W-:Y:S01]  /*11f0*/  IMAD.SHL.U32 R88, R6, 0x40, RZ ;  /* 0x0000004006587824 */ /* 0x000fe200078e00ff */
[----:B------:R-:W-:Y:S01]  /*1200*/  LOP3.LUT R3, R3, 0x7, RZ, 0xc0, !PT ;  /* 0x0000000703037812 */ /* 0x000fe200078ec0ff */
[----:B------:R-:W-:Y:S01]  /*1210*/  ULEA.HI UR5, UR5, UR4, URZ, 0x7 ;  /* 0x0000000405057291 */ /* 0x000fe2000f8f383f */
[----:B------:R-:W-:Y:S01]  /*1220*/  LOP3.LUT R0, R0, 0x30, RZ, 0xc0, !PT ;  /* 0x0000003000007812 */ /* 0x000fe200078ec0ff */
[----:B------:R-:W-:Y:S01]  /*1230*/  IMAD.MOV.U32 R9, RZ, RZ, 0x1 ;  /* 0x00000001ff097424 */ /* 0x000fe200078e00ff */
[--C-:B------:R-:W-:Y:S01]  /*1240*/  LOP3.LUT R88, R88, 0x40, R3.reuse, 0xe2, !PT ;  /* 0x0000004058587812 */ /* 0x100fe200078ee203 */
[----:B------:R-:W-:Y:S01]  /*1250*/  USHF.R.S32.HI UR43, URZ, 0x7, UR5 ;  /* 0x000000073f2b7899 */ /* 0x000fe20008011405 */
[----:B------:R-:W1:Y:S01]  /*1260*/  LDC R99, c[0x0][0x600] ;  /* 0x00018000ff637b82 */ /* 0x000e620000000800 */
[----:B------:R-:W-:Y:S01]  /*1270*/  IADD3 R3, RZ, -R0, -R3 ;  /* 0x80000000ff037210 */ /* 0x000fe20007ffe803 */
[----:B------:R-:W-:Y:S01]  /*1280*/  IMAD.U32 R8, RZ, RZ, UR6 ;  /* 0x00000006ff087e24 */ /* 0x000fe2000f8e00ff */
[C---:B--2---:R-:W-:Y:S01]  /*1290*/  LOP3.LUT R91, R97.reuse, 0x3, RZ, 0xc0, !PT ;  /* 0x00000003615b7812 */ /* 0x044fe200078ec0ff */
[----:B------:R-:W-:Y:S01]  /*12a0*/  UISETP.LT.AND UP0, UPT, UR43, 0x1, UPT ;  /* 0x000000012b00788c */ /* 0x000fe2000bf01270 */
[----:B------:R-:W-:Y:S01]  /*12b0*/  LOP3.LUT R98, R97, 0x80, RZ, 0xc0, !PT ;  /* 0x0000008061627812 */ /* 0x000fe200078ec0ff */
[----:B------:R-:W-:Y:S01]  /*12c0*/  IMAD R3, R6, -0x40, R3 ;  /* 0xffffffc006037824 */ /* 0x000fe200078e0203 */
[----:B------:R-:W-:Y:S01]  /*12d0*/  ULDC UR4, c[0x0][0x284] ;  /* 0x0000a10000047ab9 */ /* 0x000fe20000000800 */
[----:B---3--:R-:W-:Y:S01]  /*12e0*/  SHF.L.U32 R7, R7, R92, RZ ;  /* 0x0000005c07077219 */ /* 0x008fe200000006ff */
[----:B------:R-:W-:Y:S01]  /*12f0*/  USEL UR44, UR43, 0x1, UP0 ;  /* 0x000000012b2c7887 */ /* 0x000fe20008000000 */
[----:B------:R-:W-:Y:S01]  /*1300*/  IMAD R91, R91, -0x2, R8 ;  /* 0xfffffffe5b5b7824 */ /* 0x000fe200078e0208 */
[----:B------:R-:W-:Y:S01]  /*1310*/  LOP3.LUT R88, R88, R0, RZ, 0xfc, !PT ;  /* 0x0000000058587212 */ /* 0x000fe200078efcff */
[----:B------:R-:W-:Y:S01]  /*1320*/  IMAD.SHL.U32 R97, R97, 0x2, RZ ;  /* 0x0000000261617824 */ /* 0x000fe200078e00ff */
[----:B------:R-:W-:Y:S01]  /*1330*/  SHF.L.U32 R92, R9, R92, RZ ;  /* 0x0000005c095c7219 */ /* 0x000fe200000006ff */
[----:B------:R-:W-:Y:S01]  /*1340*/  VIADD R101, R3, UR4 ;  /* 0x0000000403657c36 */ /* 0x000fe20008000000 */
[----:B------:R-:W-:Y:S01]  /*1350*/  LOP3.LUT R118, R18, 0x1, RZ, 0xfc, !PT ;  /* 0x0000000112767812 */ /* 0x000fe200078efcff */
[C---:B0-----:R-:W-:Y:S01]  /*1360*/  IMAD.SHL.U32 R96, R4.reuse, 0x80, RZ ;  /* 0x0000008004607824 */ /* 0x041fe200078e00ff */
[C-C-:B------:R-:W-:Y:S01]  /*1370*/  SHF.L.U64.HI R93, R4.reuse, 0x7, R5.reuse ;  /* 0x00000007045d7819 */ /* 0x140fe20000010205 */
[C---:B------:R-:W-:Y:S01]  /*1380*/  IMAD.SHL.U32 R95, R4.reuse, 0x8, RZ ;  /* 0x00000008045f7824 */ /* 0x040fe200078e00ff */
[----:B------:R-:W-:Y:S01]  /*1390*/  SHF.L.U64.HI R94, R4, 0x3, R5 ;  /* 0x00000003045e7819 */ /* 0x000fe20000010205 */
[----:B------:R-:W-:Y:S01]  /*13a0*/  IMAD.MOV.U32 R89, RZ, RZ, RZ ;  /* 0x000000ffff597224 */ /* 0x000fe200078e00ff */
[----:B------:R-:W-:Y:S01]  /*13b0*/  SHF.R.U32.HI R98, RZ, 0x7, R98 ;  /* 0x00000007ff627819 */ /* 0x000fe20000011662 */
[----:B------:R-:W-:Y:S01]  /*13c0*/  UIADD3 UR44, UR43, -UR44, URZ ;  /* 0x8000002c2b2c7290 */ /* 0x000fe2000fffe03f */
[----:B------:R-:W-:Y:S01]  /*13d0*/  LOP3.LUT R100, RZ, R7, RZ, 0x33, !PT ;  /* 0x00000007ff647212 */ /* 0x000fe200078e33ff */
[----:B-1----:R-:W-:Y:S01]  /*13e0*/  VIADD R99, R99, 0xffffffff ;  /* 0xffffffff63637836 */ /* 0x002fe20000000000 */
[----:B------:R-:W-:Y:S01]  /*13f0*/  UMOV UR40, URZ ;  /* 0x0000003f00287c82 */ /* 0x000fe20008000000 */
[----:B------:R-:W-:-:S08]  /*1400*/  UMOV UR42, URZ ;  /* 0x0000003f002a7c82 */ /* 0x000fd00008000000 */
.L_x_160:
[----:B0-----:R-:W0:Y:S01]  /*1410*/  SHFL.IDX PT, R0, R98, RZ, 0x1f ;  /* 0x00001fff62007589 */ /* 0x001e2200000e0000 */
[----:B-1----:R-:W1:Y:S01]  /*1420*/  S2UR UR7, SR_CgaCtaId ;  /* 0x00000000000779c3 */ /* 0x002e620000008800 */
[----:B------:R-:W-:Y:S01]  /*1430*/  UMOV UR6, 0x400 ;  /* 0x0000040000067882 */ /* 0x000fe20000000000 */
[----:B0-----:R-:W-:Y:S01]  /*1440*/  R2UR UR4, R0 ;  /* 0x00000000000472ca */ /* 0x001fe200000e0000 */
[----:B-1----:R-:W-:-:S12]  /*1450*/  ULEA UR6, UR7, UR6, 0x18 ;  /* 0x0000000607067291 */ /* 0x002fd8000f8ec03f */
[----:B------:R-:W-:-:S04]  /*1460*/  ULEA.HI UR5, UR4, UR4, URZ, 0x1 ;  /* 0x0000000404057291 */ /* 0x000fc8000f8f083f */
[----:B------:R-:W-:-:S04]  /*1470*/  ULOP3.LUT UR5, UR5, 0x7fffe, URZ, 0xc0, !UPT ;  /* 0x0007fffe05057892 */ /* 0x000fc8000f8ec03f */
[----:B------:R-:W-:-:S03]  /*1480*/  UIADD3 UR5, UR4, -UR5, URZ ;  /* 0x8000000504057290 */ /* 0x000fc6000fffe03f */
[----:B------:R-:W-:Y:S01]  /*1490*/  ULDC UR4, c[0x0][0x28c] ;  /* 0x0000a30000047ab9 */ /* 0x000fe20000000800 */
[----:B------:R-:W-:Y:S01]  /*14a0*/  ULEA UR5, UR5, UR6, 0xd ;  /* 0x0000000605057291 */ /* 0x000fe2000f8e683f */
[----:B------:R-:W-:-:S03]  /*14b0*/  ISETP.LT.AND P0, PT, RZ, UR4, PT ;  /* 0x00000004ff007c0c */ /* 0x000fc6000bf01270 */
[----:B------:R-:W-:-:S04]  /*14c0*/  UIADD3 UR5, UR5, 0x100, URZ ;  /* 0x0000010005057890 */ /* 0x000fc8000fffe03f */
[----:B------:R-:W-:-:S04]  /*14d0*/  USHF.R.U32.HI UR5, URZ, 0x4, UR5 ;  /* 0x000000043f057899 */ /* 0x000fc80008011605 */
[----:B------:R-:W-:-:S04]  /*14e0*/  ULOP3.LUT UR5, UR5, 0x3fff, URZ, 0xc0, !UPT ;  /* 0x00003fff05057892 */ /* 0x000fc8000f8ec03f */
[----:B------:R-:W-:Y:S01]  /*14f0*/  ULOP3.LUT UR45, UR5, 0x10000, URZ, 0xfc, !UPT ;  /* 0x00010000052d7892 */ /* 0x000fe2000f8efc3f */
[----:B--2345:R-:W-:Y:S11]  /*1500*/  @P0 BRA `(.L_x_17) ;  /* 0x0000000000400947 */ /* 0x03cff60003800000 */
[----:B------:R-:W-:Y:S01]  /*1510*/  MOV R0, 0x0 ;  /* 0x0000000000007802 */ /* 0x000fe20000000f00 */
[----:B------:R-:W-:Y:S01]  /*1520*/  ULDC.64 UR4, c[0x4][0x68] ;  /* 0x01001a0000047ab9 */ /* 0x000fe20000000a00 */
[----:B------:R-:W-:Y:S01]  /*1530*/  ULDC.64 UR6, c[0x4][0x8] ;  /* 0x0100020000067ab9 */ /* 0x000fe20000000a00 */
[----:B------:R-:W-:Y:S01]  /*1540*/  IMAD.U32 R4, RZ, RZ, UR4 ;  /* 0x00000004ff047e24 */ /* 0x000fe2000f8e00ff */
[----:B------:R0:W1:Y:S01]  /*1550*/  LDC.64 R14, c[0x4][R0] ;  /* 0x01000000000e7b82 */ /* 0x0000620000000a00 */
[----:B------:R-:W-:Y:S01]  /*1560*/  IMAD.U32 R5, RZ, RZ, UR5 ;  /* 0x00000005ff057e24 */ /* 0x000fe2000f8e00ff */
[----:B------:R-:W-:Y:S01]  /*1570*/  ULDC.64 UR4, c[0x4][0x70] ;  /* 0x01001c0000047ab9 */ /* 0x000fe20000000a00 */
[----:B------:R-:W-:Y:S02]  /*1580*/  IMAD.U32 R10, RZ, RZ, UR6 ;  /* 0x00000006ff0a7e24 */ /* 0x000fe4000f8e00ff */
[----:B------:R-:W-:Y:S02]  /*1590*/  IMAD.U32 R6, RZ, RZ, UR4 ;  /* 0x00000004ff067e24 */ /* 0x000fe4000f8e00ff */
[----:B------:R-:W-:-:S02]  /*15a0*/  IMAD.U32 R7, RZ, RZ, UR5 ;  /* 0x00000005ff077e24 */ /* 0x000fc4000f8e00ff */
[----:B------:R-:W-:Y:S02]  /*15b0*/  IMAD.U32 R11, RZ, RZ, UR7 ;  /* 0x00000007ff0b7e24 */ /* 0x000fe4000f8e00ff */
[----:B------:R-:W-:Y:S02]  /*15c0*/  IMAD.MOV.U32 R8, RZ, RZ, 0x1e1 ;  /* 0x000001e1ff087424 */ /* 0x000fe400078e00ff */
[----:B------:R-:W-:Y:S02]  /*15d0*/  IMAD.MOV.U32 R12, RZ, RZ, 0x1 ;  /* 0x00000001ff0c7424 */ /* 0x000fe400078e00ff */
[----:B0-----:R-:W-:-:S07]  /*15e0*/  IMAD.MOV.U32 R13, RZ, RZ, RZ ;  /* 0x000000ffff0d7224 */ /* 0x001fce00078e00ff */
[----:B------:R-:W-:-:S07]  /*15f0*/  LEPC R20, `(.L_x_17) ;  /* 0x000000001014794e */ /* 0x000fce0000000000 */
[----:B-1---5:R-:W-:Y:S05]  /*1600*/  CALL.ABS.NOINC R14 ;  /* 0x000000000e007343 */ /* 0x022fea0003c00000 */
.L_x_17:
[----:B------:R-:W-:-:S13]  /*1610*/  ISETP.NE.AND P0, PT, R118, 0x3, PT ;  /* 0x000000037600780c */ /* 0x000fda0003f05270 */
[----:B------:R-:W-:Y:S05]  /*1620*/  @!P0 BRA `(.L_x_18) ;  /* 0x0000000000048947 */ /* 0x000fea0003800000 */
[----:B------:R-:W-:Y:S01]  /*1630*/  BPT.TRAP 0x1 ;  /* 0x000000040000795c */ /* 0x000fe20000300000 */
.L_x_18:
[----:B------:R-:W0:Y:S01]  /*1640*/  S2UR UR5, SR_CgaCtaId ;  /* 0x00000000000579c3 */ /* 0x000e220000008800 */
[----:B------:R-:W-:Y:S01]  /*1650*/  UMOV UR4, 0x400 ;  /* 0x0000040000047882 */ /* 0x000fe20000000000 */
[----:B------:R-:W-:Y:S02]  /*1660*/  IMAD.U32 R0, RZ, RZ, UR40 ;  /* 0x00000028ff007e24 */ /* 0x000fe4000f8e00ff */
[----:B------:R-:W-:-:S03]  /*1670*/  IMAD.U32 R3, RZ, RZ, UR42 ;  /* 0x0000002aff037e24 */ /* 0x000fc6000f8e00ff */
[----:B------:R-:W-:Y:S01]  /*1680*/  SHF.L.U32 R0, R0, 0x1f, RZ ;  /* 0x0000001f00007819 */ /* 0x000fe200000006ff */
[----:B0-----:R-:W-:-:S06]  /*1690*/  ULEA UR4, UR5, UR4, 0x18 ;  /* 0x0000000405047291 */ /* 0x001fcc000f8ec03f */
[----:B------:R-:W-:-:S04]  /*16a0*/  IMAD.U32 R6, RZ, RZ, UR4 ;  /* 0x00000004ff067e24 */ /* 0x000fc8000f8e00ff */
[----:B------:R-:W-:-:S04]  /*16b0*/  IMAD R3, R3, 0x8, R6 ;  /* 0x0000000803037824 */ /* 0x000fc800078e0206 */
[----:B------:R0:W1:Y:S01]  /*16c0*/  SYNCS.PHASECHK.TRANS64.TRYWAIT P1, [R3+URZ], R0 ;  /* 0x00000000030075a7 */ /* 0x000062000802017f */
[----:B------:R-:W-:Y:S05]  /*16d0*/  @!P0 BRA `(.L_x_19) ;  /* 0x0000000000048947 */ /* 0x000fea0003800000 */
[----:B------:R-:W-:Y:S01]  /*16e0*/  BPT.TRAP 0x1 ;  /* 0x000000040000795c */ /* 0x000fe20000300000 */
.L_x_19:
[----:B------:R-:W-:-:S05]  /*16f0*/  IMAD.U32 R4, RZ, RZ, UR44 ;  /* 0x0000002cff047e24 */ /* 0x000fca000f8e00ff */
[----:B------:R-:W-:Y:S01]  /*1700*/  ISETP.GE.AND P2, PT, R4, 0x1, PT ;  /* 0x000000010400780c */ /* 0x000fe20003f46270 */
[----:B-1----:R-:W-:-:S12]  /*1710*/  @P1 BRA `(.L_x_20) ;  /* 0x0000000000081947 */ /* 0x002fd80003800000 */
[----:B------:R-:W1:Y:S02]  /*1720*/  SYNCS.PHASECHK.TRANS64.TRYWAIT P1, [R3+URZ], R0 ;  /* 0x00000000030075a7 */ /* 0x000e64000802017f */
[----:B-1----:R-:W-:Y:S05]  /*1730*/  @!P1 BRA `(.L_x_21) ;  /* 0x0000007800189947 */ /* 0x002fea0003800000 */
.L_x_20:
[----:B------:R-:W-:Y:S05]  /*1740*/  WARPSYNC.ALL ;  /* 0x0000000000007948 */ /* 0x000fea0003800000 */
[----:B------:R-:W-:Y:S01]  /*1750*/  R2UR UR4, R6 ;  /* 0x00000000060472ca */ /* 0x000fe200000e0000 */
[----:B------:R-:W-:Y:S01]  /*1760*/  ULEA UR8, UR42, UR45, 0xc ;  /* 0x0000002d2a087291 */ /* 0x000fe2000f8e603f */
[----:B------:R-:W-:Y:S01]  /*1770*/  WARPGROUP.ARRIVE ;  /* 0x00000000000079c5 */ /* 0x000fe20000000000 */
[----:B------:R-:W-:Y:S01]  /*1780*/  UMOV UR9, 0x40000040 ;  /* 0x4000004000097882 */ /* 0x000fe20000000000 */
[----:B------:R-:W-:Y:S01]  /*1790*/  UMOV UR11, 0x40000040 ;  /* 0x40000040000b7882 */ /* 0x000fe20000000000 */
[----:B------:R-:W-:Y:S01]  /*17a0*/  UIADD3 UR12, UR8, 0x400, URZ ;  /* 0x00000400080c7890 */ /* 0x000fe2000fffe03f */
[----:B------:R-:W-:Y:S01]  /*17b0*/  UMOV UR15, UR11 ;  /* 0x0000000b000f7c82 */ /* 0x000fe20008000000 */
[----:B------:R-:W-:Y:S01]  /*17c0*/  UMOV UR13, 0x40000040 ;  /* 0x40000040000d7882 */ /* 0x000fe20000000000 */
[----:B------:R-:W-:-:S05]  /*17d0*/  UIADD3 UR5, UR8, 0x402, URZ ;  /* 0x0000040208057890 */ /* 0x000fca000fffe03f */
[----:B------:R-:W-:-:S04]  /*17e0*/  UIADD3 UR4, UR4, 0x20100, URZ ;  /* 0x0002010004047890 */ /* 0x000fc8000fffe03f */
[----:B------:R-:W-:-:S04]  /*17f0*/  USHF.R.U32.HI UR4, URZ, 0x4, UR4 ;  /* 0x000000043f047899 */ /* 0x000fc80008011604 */
[----:B------:R-:W-:-:S04]  /*1800*/  ULOP3.LUT UR4, UR4, 0x3fff, URZ, 0xc0, !UPT ;  /* 0x00003fff04047892 */ /* 0x000fc8000f8ec03f */
[----:B------:R-:W-:-:S04]  /*1810*/  ULOP3.LUT UR4, UR4, 0x10000, URZ, 0xfc, !UPT ;  /* 0x0001000004047892 */ /* 0x000fc8000f8efc3f */
[----:B------:R-:W-:-:S07]  /*1820*/  ULEA UR6, UR42, UR4, 0xa ;  /* 0x000000042a067291 */ /* 0x000fce000f8e503f */
[----:B------:R-:W-:Y:S02]  /*1830*/  UMOV UR10, UR6 ;  /* 0x00000006000a7c82 */ /* 0x000fe40008000000 */
[----:B------:R-:W-:Y:S01]  /*1840*/  HGMMA.64x64x16.F32.BF16 R56, gdesc[UR8], RZ, !UPT, gsb0 ;  /* 0x00e00000083879f0 */ /* 0x000fe2000c0018ff */
[----:B------:R-:W-:Y:S01]  /*1850*/  UMOV UR14, UR10 ;  /* 0x0000000a000e7c82 */ /* 0x000fe20008000000 */
[----:B------:R-:W-:Y:S01]  /*1860*/  UIADD3 UR10, UR6, 0x206, URZ ;  /* 0x00000206060a7890 */ /* 0x000fe2000fffe03f */
[----:B------:R-:W-:Y:S01]  /*1870*/  UMOV UR9, 0x40000040 ;  /* 0x4000004000097882 */ /* 0x000fe20000000000 */
[----:B------:R-:W-:Y:S01]  /*1880*/  UMOV UR11, 0x40000040 ;  /* 0x40000040000b7882 */ /* 0x000fe20000000000 */
[----:B------:R-:W-:Y:S02]  /*1890*/  WARPGROUP.DEPBAR.LE gsb0, 0x0 ;  /* 0x00008000000079c5 */ /* 0x000fe40000010000 */
[----:B------:R-:W-:-:S06]  /*18a0*/  WARPGROUP.ARRIVE ;  /* 0x00000000000079c5 */ /* 0x000fcc0000000000 */
[----:B------:R-:W-:Y:S01]  /*18b0*/  HGMMA.64x64x16.F32.BF16 R24, gdesc[UR12], RZ, !UPT, gsb0 ;  /* 0x00e000000c1879f0 */ /* 0x000fe2000c0018ff */
[----:B------:R-:W-:Y:S02]  /*18c0*/  UIADD3 UR12, UR8, 0x2, URZ ;  /* 0x00000002080c7890 */ /* 0x000fe4000fffe03f */
[----:B------:R-:W-:Y:S01]  /*18d0*/  UIADD3 UR14, UR6, 0x2, URZ ;  /* 0x00000002060e7890 */ /* 0x000fe2000fffe03f */
[----:B------:R-:W-:Y:S01]  /*18e0*/  UMOV UR13, 0x40000040 ;  /* 0x40000040000d7882 */ /* 0x000fe20000000000 */
[----:B------:R-:W-:Y:S01]  /*18f0*/  UMOV UR15, 0x40000040 ;  /* 0x40000040000f7882 */ /* 0x000fe20000000000 */
[----:B------:R-:W-:Y:S02]  /*1900*/  WARPGROUP.DEPBAR.LE gsb0, 0x0 ;  /* 0x00008000000079c5 */ /* 0x000fe40000010000 */
[----:B------:R-:W-:-:S06]  /*1910*/  WARPGROUP.ARRIVE ;  /* 0x00000000000079c5 */ /* 0x000fcc0000000000 */
[----:B------:R-:W-:Y:S01]  /*1920*/  HGMMA.64x64x16.F32.BF16 R56, gdesc[UR12], R56, gsb0 ;  /* 0x00e000000c3879f0 */ /* 0x000fe20008001838 */
[----:B------:R-:W-:Y:S01]  /*1930*/  UMOV UR12, UR5 ;  /* 0x00000005000c7c82 */ /* 0x000fe20008000000 */
[----:B------:R-:W-:Y:S01]  /*1940*/  UMOV UR13, 0x40000040 ;  /* 0x40000040000d7882 */ /* 0x000fe20000000000 */
[----:B------:R-:W-:Y:S01]  /*1950*/  UIADD3 UR5, UR8, 0x404, URZ ;  /* 0x0000040408057890 */ /* 0x000fe2000fffe03f */
[----:B------:R-:W-:Y:S02]  /*1960*/  WARPGROUP.DEPBAR.LE gsb0, 0x0 ;  /* 0x00008000000079c5 */ /* 0x000fe40000010000 */
[----:B------:R-:W-:-:S06]  /*1970*/  WARPGROUP.ARRIVE ;  /* 0x00000000000079c5 */ /* 0x000fcc0000000000 */
[----:B------:R-:W-:Y:S01]  /*1980*/  HGMMA.64x64x16.F32.BF16 R24, gdesc[UR12], R24, gsb0 ;  /* 0x00e000000c1879f0 */ /* 0x000fe20008001818 */
        /* <DEDUP_REMOVED lines=56> */
[----:B------:R-:W-:Y:S01]  /*1d10*/  UIADD3 UR6, UR8, 0xc06, URZ ;  /* 0x00000c0608067890 */ /* 0x000fe2000fffe03f */
[----:B------:R-:W-:Y:S02]  /*1d20*/  WARPGROUP.DEPBAR.LE gsb0, 0x0 ;  /* 0x00008000000079c5 */ /* 0x000fe40000010000 */
[----:B------:R-:W-:-:S06]  /*1d30*/  WARPGROUP.ARRIVE ;  /* 0x00000000000079c5 */ /* 0x000fcc0000000000 */
[----:B------:R-:W-:Y:S01]  /*1d40*/  HGMMA.64x64x16.F32.BF16 R56, gdesc[UR12], R56, gsb0 ;  /* 0x00e000000c3879f0 */ /* 0x000fe20008001838 */
[----:B------:R-:W-:Y:S01]  /*1d50*/  UMOV UR12, UR5 ;  /* 0x00000005000c7c82 */ /* 0x000fe20008000000 */
[----:B------:R-:W-:Y:S01]  /*1d60*/  UMOV UR13, 0x40000040 ;  /* 0x40000040000d7882 */ /* 0x000fe20000000000 */
[----:B------:R-:W-:-:S07]  /*1d70*/  UIADD3 UR5, UR8, 0x806, URZ ;  /* 0x0000080608057890 */ /* 0x000fce000fffe03f */
[----:B------:R-:W-:Y:S01]  /*1d80*/  UMOV UR8, UR5 ;  /* 0x0000000500087c82 */ /* 0x000fe20008000000 */
[----:B------:R-:W-:Y:S02]  /*1d90*/  WARPGROUP.DEPBAR.LE gsb0, 0x0 ;  /* 0x00008000000079c5 */ /* 0x000fe40000010000 */
[----:B------:R-:W-:-:S06]  /*1da0*/  WARPGROUP.ARRIVE ;  /* 0x00000000000079c5 */ /* 0x000fcc0000000000 */
[----:B------:R-:W-:Y:S03]  /*1db0*/  HGMMA.64x64x16.F32.BF16 R24, gdesc[UR12], R24, gsb0 ;  /* 0x00e000000c1879f0 */ /* 0x000fe60008001818 */
[----:B------:R-:W-:Y:S02]  /*1dc0*/  WARPGROUP.DEPBAR.LE gsb0, 0x0 ;  /* 0x00008000000079c5 */ /* 0x000fe40000010000 */
[----:B------:R-:W-:-:S06]  /*1dd0*/  WARPGROUP.ARRIVE ;  /* 0x00000000000079c5 */ /* 0x000fcc0000000000 */
[----:B------:R-:W-:Y:S01]  /*1de0*/  HGMMA.64x64x16.F32.BF16 R56, gdesc[UR8], R56, gsb0 ;  /* 0x00e00000083879f0 */ /* 0x000fe20008001838 */
[----:B------:R-:W-:Y:S01]  /*1df0*/  UMOV UR8, UR6 ;  /* 0x0000000600087c82 */ /* 0x000fe20008000000 */
[----:B------:R-:W-:Y:S01]  /*1e00*/  UMOV UR9, 0x40000040 ;  /* 0x4000004000097882 */ /* 0x000fe20000000000 */
[----:B------:R-:W-:Y:S02]  /*1e10*/  WARPGROUP.DEPBAR.LE gsb0, 0x0 ;  /* 0x00008000000079c5 */ /* 0x000fe40000010000 */
[----:B------:R-:W-:-:S06]  /*1e20*/  WARPGROUP.ARRIVE ;  /* 0x00000000000079c5 */ /* 0x000fcc0000000000 */
[----:B------:R-:W-:Y:S03]  /*1e30*/  HGMMA.64x64x16.F32.BF16 R24, gdesc[UR8], R24, gsb0 ;  /* 0x00e00000081879f0 */ /* 0x000fe60008001818 */
[----:B------:R-:W-:Y:S02]  /*1e40*/  WARPGROUP.DEPBAR.LE gsb0, 0x0 ;  /* 0x00008000000079c5 */ /* 0x000fe40000010000 */
[----:B------:R-:W-:Y:S05]  /*1e50*/  @!P2 BRA `(.L_x_22) ;  /* 0x000000080058a947 */ /* 0x000fea0003800000 */
[----:B------:R-:W-:Y:S01]  /*1e60*/  UIADD3 UR5, UR42, 0x1, URZ ;  /* 0x000000012a057890 */ /* 0x000fe2000fffe03f */
[----:B01----:R-:W-:Y:S02]  /*1e70*/  IMAD.U32 R0, RZ, RZ, UR44 ;  /* 0x0000002cff007e24 */ /* 0x003fe4000f8e00ff */
[----:B------:R-:W-:Y:S01]  /*1e80*/  IMAD.U32 R3, RZ, RZ, UR42 ;  /* 0x0000002aff037e24 */ /* 0x000fe2000f8e00ff */
[----:B------:R-:W-:-:S04]  /*1e90*/  UISETP.NE.AND UP0, UPT, UR5, 0x2, UPT ;  /* 0x000000020500788c */ /* 0x000fc8000bf05270 */
[----:B------:R-:W-:Y:S02]  /*1ea0*/  USEL UR6, URZ, 0x1, UP0 ;  /* 0x000000013f067887 */ /* 0x000fe40008000000 */
[----:B------:R-:W-:Y:S02]  /*1eb0*/  USEL UR5, UR5, URZ, UP0 ;  /* 0x0000003f05057287 */ /* 0x000fe40008000000 */
[----:B------:R-:W-:-:S06]  /*1ec0*/  ULOP3.LUT UR6, UR40, UR6, URZ, 0x3c, !UPT ;  /* 0x0000000628067292 */ /* 0x000fcc000f8e3c3f */
[----:B------:R-:W-:-:S07]  /*1ed0*/  IMAD.U32 R7, RZ, RZ, UR6 ;  /* 0x00000006ff077e24 */ /* 0x000fce000f8e00ff */
.L_x_29:
[----:B------:R-:W-:Y:S05]  /*1ee0*/  @!P0 BRA `(.L_x_23) ;  /* 0x0000000000048947 */ /* 0x000fea0003800000 */
[----:B------:R-:W-:Y:S01]  /*1ef0*/  BPT.TRAP 0x1 ;  /* 0x000000040000795c */ /* 0x000fe20000300000 */
.L_x_23:
[----:B------:R-:W0:Y:S01]  /*1f00*/  S2UR UR7, SR_CgaCtaId ;  /* 0x00000000000779c3 */ /* 0x000e220000008800 */
[----:B------:R-:W-:Y:S01]  /*1f10*/  UMOV UR6, 0x400 ;  /* 0x0000040000067882 */ /* 0x000fe20000000000 */
[----:B------:R-:W-:Y:S01]  /*1f20*/  IMAD.U32 R5, RZ, RZ, UR5 ;  /* 0x00000005ff057e24 */ /* 0x000fe2000f8e00ff */
[----:B------:R-:W-:Y:S01]  /*1f30*/  SHF.L.U32 R4, R7, 0x1f, RZ ;  /* 0x0000001f07047819 */ /* 0x000fe200000006ff */
[----:B0-----:R-:W-:-:S06]  /*1f40*/  ULEA UR6, UR7, UR6, 0x18 ;  /* 0x0000000607067291 */ /* 0x001fcc000f8ec03f */
[----:B------:R-:W-:-:S04]  /*1f50*/  IMAD.U32 R6, RZ, RZ, UR6 ;  /* 0x00000006ff067e24 */ /* 0x000fc8000f8e00ff */
[----:B------:R-:W-:-:S04]  /*1f60*/  IMAD R5, R5, 0x8, R6 ;  /* 0x0000000805057824 */ /* 0x000fc800078e0206 */
[----:B------:R0:W1:Y:S01]  /*1f70*/  SYNCS.PHASECHK.TRANS64.TRYWAIT P1, [R5+URZ], R4 ;  /* 0x00000004050075a7 */ /* 0x000062000802017f */
[----:B------:R-:W-:Y:S05]  /*1f80*/  @!P0 BRA `(.L_x_24) ;  /* 0x0000000000048947 */ /* 0x000fea0003800000 */
[----:B------:R-:W-:Y:S01]  /*1f90*/  BPT.TRAP 0x1 ;  /* 0x000000040000795c */ /* 0x000fe20000300000 */
.L_x_24:
[----:B-1----:R-:W-:Y:S05]  /*1fa0*/  @P1 BRA `(.L_x_25) ;  /* 0x0000000000081947 */ /* 0x002fea0003800000 */
[----:B------:R-:W1:Y:S02]  /*1fb0*/  SYNCS.PHASECHK.TRANS64.TRYWAIT P1, [R5+URZ], R4 ;  /* 0x00000004050075a7 */ /* 0x000e64000802017f */
[----:B-1----:R-:W-:Y:S05]  /*1fc0*/  @!P1 BRA `(.L_x_26) ;  /* 0x0000007000089947 */ /* 0x002fea0003800000 */
.L_x_25:
[----:B------:R-:W-:Y:S01]  /*1fd0*/  ULEA UR8, UR5, UR4, 0xa ;  /* 0x0000000405087291 */ /* 0x000fe2000f8e503f */
[----:B------:R-:W-:Y:S01]  /*1fe0*/  WARPGROUP.ARRIVE ;  /* 0x00000000000079c5 */ /* 0x000fe20000000000 */
[----:B------:R-:W-:Y:S01]  /*1ff0*/  ULEA UR6, UR5, UR45, 0xc ;  /* 0x0000002d05067291 */ /* 0x000fe2000f8e603f */
[----:B------:R-:W-:Y:S01]  /*2000*/  UMOV UR15, 0x40000040 ;  /* 0x40000040000f7882 */ /* 0x000fe20000000000 */
[----:B------:R-:W-:Y:S02]  /*2010*/  UMOV UR13, 0x40000040 ;  /* 0x40000040000d7882 */ /* 0x000fe40000000000 */
[----:B------:R-:W-:Y:S01]  /*2020*/  UIADD3 UR7, UR6, 0x400, URZ ;  /* 0x0000040006077890 */ /* 0x000fe2000fffe03f */
[----:B------:R-:W-:Y:S02]  /*2030*/  UMOV UR14, UR8 ;  /* 0x00000008000e7c82 */ /* 0x000fe40008000000 */
[----:B------:R-:W-:Y:S01]  /*2040*/  UMOV UR12, UR6 ;  /* 0x00000006000c7c82 */ /* 0x000fe20008000000 */
[----:B------:R-:W-:Y:S01]  /*2050*/  UIADD3 UR10, UR8, 0x206, URZ ;  /* 0x00000206080a7890 */ /* 0x000fe2000fffe03f */
[----:B------:R-:W-:Y:S01]  /*2060*/  HGMMA.64x64x16.F32.BF16 R56, gdesc[UR12], R56, gsb0 ;  /* 0x00e000000c3879f0 */ /* 0x000fe20008001838 */
[----:B------:R-:W-:Y:S01]  /*2070*/  UMOV UR13, 0x40000040 ;  /* 0x40000040000d7882 */ /* 0x000fe20000000000 */
[----:B------:R-:W-:Y:S01]  /*2080*/  UMOV UR12, UR7 ;  /* 0x00000007000c7c82 */ /* 0x000fe20008000000 */
[----:B------:R-:W-:Y:S01]  /*2090*/  UIADD3 UR7, UR6, 0x402, URZ ;  /* 0x0000040206077890 */ /* 0x000fe2000fffe03f */
[----:B------:R-:W-:Y:S01]  /*20a0*/  UMOV UR11, 0x40000040 ;  /* 0x40000040000b7882 */ /* 0x000fe20000000000 */
[----:B------:R-:W-:Y:S01]  /*20b0*/  UMOV UR9, 0x40000040 ;  /* 0x4000004000097882 */ /* 0x000fe20000000000 */
[----:B------:R-:W-:-:S02]  /*20c0*/  WARPGROUP.DEPBAR.LE gsb0, 0x0 ;  /* 0x00008000000079c5 */ /* 0x000fc40000010000 */
        /* <DEDUP_REMOVED lines=71> */
[----:B------:R-:W-:Y:S02]  /*2540*/  UIADD3 UR8, UR6, 0x806, URZ ;  /* 0x0000080606087890 */ /* 0x000fe4000fffe03f */
[----:B------:R-:W-:Y:S01]  /*2550*/  UIADD3 UR6, UR6, 0xc06, URZ ;  /* 0x00000c0606067890 */ /* 0x000fe2000fffe03f */
        /* <DEDUP_REMOVED lines=18> */
[----:B------:R-:W-:Y:S01]  /*2680*/  BPT.TRAP 0x1 ;  /* 0x000000040000795c */ /* 0x000fe20000300000 */
.L_x_27:
[----:B------:R-:W-:-:S13]  /*2690*/  ISETP.NE.AND P1, PT, R114, RZ, PT ;  /* 0x000000ff7200720c */ /* 0x000fda0003f25270 */
[----:B01----:R-:W-:-:S04]  /*26a0*/  @P1 IMAD R4, R3, 0x8, R6 ;  /* 0x0000000803041824 */ /* 0x003fc800078e0206 */
[----:B------:R-:W-:-:S05]  /*26b0*/  @P1 VIADD R4, R4, 0x10 ;  /* 0x0000001004041836 */ /* 0x000fca0000000000 */
[----:B------:R-:W-:-:S04]  /*26c0*/  @P1 PRMT R4, R19, 0x654, R4 ;  /* 0x0000065413041816 */ /* 0x000fc80000000004 */
[----:B------:R0:W-:Y:S01]  /*26d0*/  @P1 SYNCS.ARRIVE.TRANS64.RED.A1T0 RZ, [R4+URZ], RZ ;  /* 0x000000ff04ff19a7 */ /* 0x0001e2000810043f */
[----:B------:R-:W-:-:S13]  /*26e0*/  ISETP.GT.U32.AND P1, PT, R18, 0x1, PT ;  /* 0x000000011200780c */ /* 0x000fda0003f24070 */
[----:B0-----:R-:W-:Y:S05]  /*26f0*/  @P1 BRA `(.L_x_28) ;  /* 0x0000000000041947 */ /* 0x001fea0003800000 */
[----:B------:R-:W-:Y:S01]  /*2700*/  BPT.TRAP 0x1 ;  /* 0x000000040000795c */ /* 0x000fe20000300000 */
.L_x_28:
[----:B------:R-:W-:Y:S01]  /*2710*/  UIADD3 UR5, UR5, 0x1, URZ ;  /* 0x0000000105057890 */ /* 0x000fe2000fffe03f */
[C---:B------:R-:W-:Y:S01]  /*2720*/  ISETP.GT.AND P2, PT, R0.reuse, 0x1, PT ;  /* 0x000000010000780c */ /* 0x040fe20003f44270 */
[----:B------:R-:W-:Y:S02]  /*2730*/  VIADD R3, R3, 0x1 ;  /* 0x0000000103037836 */ /* 0x000fe40000000000 */
[----:B------:R-:W-:Y:S01]  /*2740*/  UISETP.NE.AND UP0, UPT, UR5, 0x2, UPT ;  /* 0x000000020500788c */ /* 0x000fe2000bf05270 */
[----:B------:R-:W-:Y:S02]  /*2750*/  VIADD R0, R0, 0xffffffff ;  /* 0xffffffff00007836 */ /* 0x000fe40000000000 */
[C---:B------:R-:W-:Y:S01]  /*2760*/  ISETP.NE.AND P1, PT, R3.reuse, 0x2, PT ;  /* 0x000000020300780c */ /* 0x040fe20003f25270 */
[----:B------:R-:W-:Y:S02]  /*2770*/  USEL UR6, URZ, 0x1, UP0 ;  /* 0x000000013f067887 */ /* 0x000fe40008000000 */
[----:B------:R-:W-:Y:S01]  /*2780*/  USEL UR5, UR5, URZ, UP0 ;  /* 0x0000003f05057287 */ /* 0x000fe20008000000 */
[----:B------:R-:W-:-:S03]  /*2790*/  SEL R3, R3, RZ, P1 ;  /* 0x000000ff03037207 */ /* 0x000fc60000800000 */
[----:B------:R-:W-:Y:S01]  /*27a0*/  LOP3.LUT R7, R7, UR6, RZ, 0x3c, !PT ;  /* 0x0000000607077c12 */ /* 0x000fe2000f8e3cff */
[----:B------:R-:W-:Y:S07]  /*27b0*/  @P2 BRA `(.L_x_29) ;  /* 0xfffffff400c82947 */ /* 0x000fee000383ffff */
.L_x_22:
[----:B01----:R-:W0:Y:S02]  /*27c0*/  LDC R0, c[0x0][0x28c] ;  /* 0x0000a300ff007b82 */ /* 0x003e240000000800 */
[----:B0-----:R-:W-:-:S13]  /*27d0*/  ISETP.GE.AND P1, PT, R0, 0x1, PT ;  /* 0x000000010000780c */ /* 0x001fda0003f26270 */
[----:B------:R-:W-:Y:S05]  /*27e0*/  @!P1 BRA `(.L_x_30) ;  /* 0x0000000000389947 */ /* 0x000fea0003800000 */
[----:B------:R-:W-:Y:S05]  /*27f0*/  @!P0 BRA `(.L_x_31) ;  /* 0x0000000000048947 */ /* 0x000fea0003800000 */
[----:B------:R-:W-:Y:S01]  /*2800*/  BPT.TRAP 0x1 ;  /* 0x000000040000795c */ /* 0x000fe20000300000 */
.L_x_31:
[----:B------:R-:W-:-:S13]  /*2810*/  ISETP.NE.AND P0, PT, R114, RZ, PT ;  /* 0x000000ff7200720c */ /* 0x000fda0003f05270 */
[----:B------:R-:W-:-:S05]  /*2820*/  VOTEU.ANY UP0, P0 ;  /* 0x00000000003f7886 */ /* 0x000fca0000000100 */
[----:B------:R-:W-:-:S06]  /*2830*/  @UP0 UIADD3 UR4, UR44, UR42, URZ ;  /* 0x0000002a2c040290 */ /* 0x000fcc000fffe03f */
[----:B------:R-:W-:-:S04]  /*2840*/  IMAD.U32 R0, RZ, RZ, UR4 ;  /* 0x00000004ff007e24 */ /* 0x000fc8000f8e00ff */
[----:B------:R-:W-:-:S05]  /*2850*/  @P0 IMAD.SHL.U32 R0, R0, 0x8, RZ ;  /* 0x0000000800000824 */ /* 0x000fca00078e00ff */
[----:B------:R-:W-:-:S04]  /*2860*/  @P0 LOP3.LUT R0, R0, 0x8, RZ, 0xc0, !PT ;  /* 0x0000000800000812 */ /* 0x000fc800078ec0ff */
[----:B------:R-:W-:-:S04]  /*2870*/  @P0 IADD3 R0, R6, 0x10, R0 ;  /* 0x0000001006000810 */ /* 0x000fc80007ffe000 */
[----:B------:R-:W-:-:S04]  /*2880*/  @P0 PRMT R0, R19, 0x654, R0 ;  /* 0x0000065413000816 */ /* 0x000fc80000000000 */
[----:B------:R0:W-:Y:S01]  /*2890*/  @P0 SYNCS.ARRIVE.TRANS64.RED.A1T0 RZ, [R0+URZ], RZ ;  /* 0x000000ff00ff09a7 */ /* 0x0001e2000810043f */
[----:B------:R-:W-:-:S13]  /*28a0*/  ISETP.GT.U32.AND P0, PT, R18, 0x1, PT ;  /* 0x000000011200780c */ /* 0x000fda0003f04070 */
[----:B0-----:R-:W-:Y:S05]  /*28b0*/  @P0 BRA `(.L_x_30) ;  /* 0x0000000000040947 */ /* 0x001fea0003800000 */
[----:B------:R-:W-:Y:S01]  /*28c0*/  BPT.TRAP 0x1 ;  /* 0x000000040000795c */ /* 0x000fe20000300000 */
.L_x_30:
[----:B------:R-:W-:Y:S01]  /*28d0*/  IMAD.SHL.U32 R102, R102, 0x40, RZ ;  /* 0x0000004066667824 */ /* 0x000fe200078e00ff */
[----:B------:R-:W-:Y:S01]  /*28e0*/  ULDC UR6, c[0x0][0x288] ;  /* 0x0000a20000067ab9 */ /* 0x000fe20000000800 */
[----:B------:R-:W-:Y:S01]  /*28f0*/  SHF.R.S32.HI R11, RZ, 0x1f, R23 ;  /* 0x0000001fff0b7819 */ /* 0x000fe20000011417 */
[C---:B------:R-:W-:Y:S01]  /*2900*/  IMAD.SHL.U32 R6, R109.reuse, 0x100, RZ ;  /* 0x000001006d067824 */ /* 0x040fe200078e00ff */
[----:B------:R-:W-:Y:S01]  /*2910*/  ULDC.64 UR4, c[0x0][0x5d0] ;  /* 0x0001740000047ab9 */ /* 0x000fe20000000a00 */
[C---:B------:R-:W-:Y:S01]  /*2920*/  LOP3.LUT R12, R102.reuse, 0x6, R97, 0xf8, !PT ;  /* 0x00000006660c7812 */ /* 0x040fe200078ef861 */
[----:B------:R-:W-:Y:S01]  /*2930*/  IMAD.WIDE R108, R109, 0x100, R88 ;  /* 0x000001006d6c7825 */ /* 0x000fe200078e0258 */
[----:B------:R-:W-:Y:S01]  /*2940*/  ISETP.GE.AND P0, PT, R102, UR6, PT ;  /* 0x0000000666007c0c */ /* 0x000fe2000bf06270 */
[----:B------:R-:W-:Y:S01]  /*2950*/  ULDC UR6, c[0x0][0x284] ;  /* 0x0000a10000067ab9 */ /* 0x000fe20000000800 */
[----:B------:R-:W-:Y:S01]  /*2960*/  SHF.R.S32.HI R13, RZ, 0x1f, R12 ;  /* 0x0000001fff0d7819 */ /* 0x000fe2000001140c */
[----:B------:R-:W-:Y:S01]  /*2970*/  IMAD R0, R11, UR4, RZ ;  /* 0x000000040b007c24 */ /* 0x000fe2000f8e02ff */
[----:B------:R-:W-:-:S03]  /*2980*/  ISETP.GE.OR P0, PT, R6, UR6, P0 ;  /* 0x0000000606007c0c */ /* 0x000fc60008706670 */
[C---:B------:R-:W-:Y:S02]  /*2990*/  IMAD R3, R23.reuse, UR5, R0 ;  /* 0x0000000517037c24 */ /* 0x040fe4000f8e0200 */
[----:B------:R-:W-:Y:S01]  /*29a0*/  IMAD.WIDE.U32 R4, R23, UR4, R12 ;  /* 0x0000000417047c25 */ /* 0x000fe2000f8e000c */
[----:B------:R-:W-:-:S03]  /*29b0*/  ULDC.64 UR4, c[0x0][0x5c8] ;  /* 0x0001720000047ab9 */ /* 0x000fc60000000a00 */
[----:B------:R-:W-:Y:S02]  /*29c0*/  IMAD R7, R109, UR4, RZ ;  /* 0x000000046d077c24 */ /* 0x000fe4000f8e02ff */
[----:B------:R-:W-:Y:S02]  /*29d0*/  IMAD.IADD R5, R5, 0x1, R3 ;  /* 0x0000000105057824 */ /* 0x000fe400078e0203 */
[C---:B------:R-:W-:Y:S02]  /*29e0*/  IMAD R7, R108.reuse, UR5, R7 ;  /* 0x000000056c077c24 */ /* 0x040fe4000f8e0207 */
[----:B------:R-:W-:-:S04]  /*29f0*/  IMAD.WIDE.U32 R110, R108, UR4, R4 ;  /* 0x000000046c6e7c25 */ /* 0x000fc8000f8e0004 */
[----:B------:R-:W-:Y:S01]  /*2a00*/  IMAD.MOV.U32 R0, RZ, RZ, -0x1 ;  /* 0xffffffffff007424 */ /* 0x000fe200078e00ff */
[----:B------:R-:W-:Y:S06]  /*2a10*/  @P0 BRA `(.L_x_32) ;  /* 0x00000048007c0947 */ /* 0x000fec0003800000 */
[----:B-----5:R-:W-:Y:S01]  /*2a20*/  FSETP.NEU.AND P1, PT, R90, RZ, PT ;  /* 0x000000ff5a00720b */ /* 0x020fe20003f2d000 */
[----:B------:R-:W-:Y:S01]  /*2a30*/  IMAD.IADD R4, R91, 0x1, -R102 ;  /* 0x000000015b047824 */ /* 0x000fe200078e0a66 */
[----:B------:R-:W-:Y:S01]  /*2a40*/  BSSY B0, `(.L_x_32) ;  /* 0x000049c000007945 */ /* 0x000fe20003800000 */
[----:B------:R-:W-:Y:S02]  /*2a50*/  IMAD.IADD R3, R101, 0x1, -R6 ;  /* 0x0000000165037824 */ /* 0x000fe400078e0a06 */
[----:B------:R-:W-:Y:S01]  /*2a60*/  IMAD.IADD R113, R111, 0x1, R7 ;  /* 0x000000016f717824 */ /* 0x000fe200078e0207 */
[----:B------:R-:W-:-:S04]  /*2a70*/  ISETP.GT.AND P5, PT, R4, RZ, PT ;  /* 0x000000ff0400720c */ /* 0x000fc80003fa4270 */
[----:B------:R-:W-:-:S03]  /*2a80*/  ISETP.GT.AND P0, PT, R3, RZ, P5 ;  /* 0x000000ff0300720c */ /* 0x000fc60002f04270 */
[----:B------:R-:W-:Y:S10]  /*2a90*/  @!P1 BRA `(.L_x_33) ;  /* 0x0000003400089947 */ /* 0x000ff40003800000 */
[----:B------:R-:W0:Y:S01]  /*2aa0*/  LDC.64 R102, c[0x0][0x5b8] ;  /* 0x00016e00ff667b82 */ /* 0x000e220000000a00 */
[----:B------:R-:W-:-:S07]  /*2ab0*/  ULDC.64 UR4, c[0x0][0x5c0] ;  /* 0x0001700000047ab9 */ /* 0x000fce0000000a00 */
[----:B------:R-:W1:Y:S08]  /*2ac0*/  LDC.64 R8, c[0x0][0x5b0] ;  /* 0x00016c00ff087b82 */ /* 0x000e700000000a00 */
[----:B------:R-:W2:Y:S01]  /*2ad0*/  LDC.64 R14, c[0x0][0x5a8] ;  /* 0x00016a00ff0e7b82 */ /* 0x000ea20000000a00 */
[-C--:B0-----:R-:W-:Y:S02]  /*2ae0*/  IMAD R6, R11, R102.reuse, RZ ;  /* 0x000000660b067224 */ /* 0x081fe400078e02ff */
[----:B------:R-:W-:-:S04]  /*2af0*/  IMAD.WIDE.U32 R104, R23, R102, R12 ;  /* 0x0000006617687225 */ /* 0x000fc800078e000c */
[----:B------:R-:W-:Y:S02]  /*2b00*/  IMAD R115, R23, R103, R6 ;  /* 0x0000006717737224 */ /* 0x000fe400078e0206 */
[-C--:B-1----:R-:W-:Y:S02]  /*2b10*/  IMAD R5, R109, R8.reuse, RZ ;  /* 0x000000086d057224 */ /* 0x082fe400078e02ff */
[----:B------:R-:W-:Y:S02]  /*2b20*/  IMAD.IADD R107, R105, 0x1, R115 ;  /* 0x00000001696b7824 */ /* 0x000fe400078e0273 */
[----:B------:R-:W-:Y:S02]  /*2b30*/  IMAD.MOV.U32 R106, RZ, RZ, R104 ;  /* 0x000000ffff6a7224 */ /* 0x000fe400078e0068 */
[C---:B------:R-:W-:Y:S02]  /*2b40*/  IMAD R103, R108.reuse, R9, R5 ;  /* 0x000000096c677224 */ /* 0x040fe400078e0205 */
[----:B------:R-:W-:-:S04]  /*2b50*/  IMAD.WIDE.U32 R6, R108, R8, R106 ;  /* 0x000000086c067225 */ /* 0x000fc800078e006a */
[----:B------:R-:W-:Y:S01]  /*2b60*/  IMAD.IADD R5, R7, 0x1, R103 ;  /* 0x0000000107057824 */ /* 0x000fe200078e0267 */
[----:B--2---:R-:W-:-:S04]  /*2b70*/  LEA R10, P1, R6, R14, 0x1 ;  /* 0x0000000e060a7211 */ /* 0x004fc800078208ff */
[----:B------:R-:W-:-:S05]  /*2b80*/  LEA.HI.X R11, R6, R15, R5, 0x1, P1 ;  /* 0x0000000f060b7211 */ /* 0x000fca00008f0c05 */
[----:B------:R0:W2:Y:S01]  /*2b90*/  @P0 LDG.E.LTC128B.U16 R5, desc[UR36][R10.64] ;  /* 0x000000240a050981 */ /* 0x0000a2000c1e1520 */
[----:B------:R-:W-:Y:S01]  /*2ba0*/  LEA R20, P1, R110, UR4, 0x1 ;  /* 0x000000046e147c11 */ /* 0x000fe2000f8208ff */
[----:B------:R-:W-:Y:S01]  /*2bb0*/  IMAD.WIDE.U32 R6, R108, R8, R12 ;  /* 0x000000086c067225 */ /* 0x000fe200078e000c */
[----:B------:R-:W-:Y:S01]  /*2bc0*/  ISETP.GT.AND P3, PT, R4, 0x1, PT ;  /* 0x000000010400780c */ /* 0x000fe20003f64270 */
[----:B------:R-:W-:Y:S02]  /*2bd0*/  BSSY B1, `(.L_x_34) ;  /* 0x0000012000017945 */ /* 0x000fe40003800000 */
[----:B------:R-:W-:Y:S01]  /*2be0*/  IMAD.IADD R7, R103, 0x1, R7 ;  /* 0x0000000167077824 */ /* 0x000fe200078e0207 */
[----:B------:R-:W-:Y:S01]  /*2bf0*/  P2R R120, PR, RZ, 0x8 ;  /* 0x00000008ff787803 */ /* 0x000fe20000000000 */
[----:B------:R-:W-:Y:S02]  /*2c00*/  IMAD.SHL.U32 R112, R8, 0x8, RZ ;  /* 0x0000000808707824 */ /* 0x000fe400078e00ff */
[----:B------:R-:W-:-:S04]  /*2c10*/  IMAD.WIDE.U32 R6, R23, R102, R6 ;  /* 0x0000006617067225 */ /* 0x000fc800078e0006 */
[----:B------:R-:W-:Y:S01]  /*2c20*/  IMAD.IADD R7, R115, 0x1, R7 ;  /* 0x0000000173077824 */ /* 0x000fe200078e0207 */
[----:B0-----:R-:W-:-:S04]  /*2c30*/  LEA R10, P2, R6, R14, 0x1 ;  /* 0x0000000e060a7211 */ /* 0x001fc800078408ff */
[----:B------:R-:W-:Y:S01]  /*2c40*/  LEA.HI.X R11, R6, R15, R7, 0x1, P2 ;  /* 0x0000000f060b7211 */ /* 0x000fe200010f0c07 */
[----:B--2---:R-:W-:-:S04]  /*2c50*/  IMAD.U32 R21, R5, 0x10000, RZ ;  /* 0x0001000005157824 */ /* 0x004fc800078e00ff */
[----:B------:R-:W-:-:S04]  /*2c60*/  FMUL R21, R21, R90 ;  /* 0x0000005a15157220 */ /* 0x000fc80000400000 */
[----:B------:R-:W-:Y:S01]  /*2c70*/  FFMA R56, R56, R22, R21 ;  /* 0x0000001638387223 */ /* 0x000fe20000000015 */
[----:B------:R-:W-:Y:S02]  /*2c80*/  LEA.HI.X R21, R110, UR5, R113, 0x1, P1 ;  /* 0x000000056e157c11 */ /* 0x000fe400088f0c71 */
[----:B------:R-:W-:Y:S02]  /*2c90*/  ISETP.GT.AND P1, PT, R3, RZ, P3 ;  /* 0x000000ff0300720c */ /* 0x000fe40001f24270 */
[----:B------:R-:W-:Y:S02]  /*2ca0*/  F2FP.BF16.F32.PACK_AB R56, RZ, R56 ;  /* 0x00000038ff38723e */ /* 0x000fe400000010ff */
[----:B------:R-:W-:-:S03]  /*2cb0*/  SHF.L.U64.HI R113, R8, 0x3, R9 ;  /* 0x0000000308717819 */ /* 0x000fc60000010209 */
[----:B------:R0:W-:Y:S06]  /*2cc0*/  @P0 STG.E.U16 desc[UR36][R20.64], R56 ;  /* 0x0000003814000986 */ /* 0x0001ec000c101524 */
[----:B------:R-:W-:Y:S05]  /*2cd0*/  @!P1 BRA `(.L_x_35) ;  /* 0x0000000000049947 */ /* 0x000fea0003800000 */
[----:B------:R1:W5:Y:S02]  /*2ce0*/  LDG.E.LTC128B.U16 R5, desc[UR36][R10.64+0x2] ;  /* 0x000002240a057981 */ /* 0x000364000c1e1520 */
.L_x_35:
[----:B------:R-:W-:Y:S05]  /*2cf0*/  BSYNC B1 ;  /* 0x0000000000017941 */ /* 0x000fea0003800000 */
.L_x_34:
[----:B-----5:R-:W-:Y:S01]  /*2d00*/  IMAD.U32 R7, R5, 0x10000, RZ ;  /* 0x0001000005077824 */ /* 0x020fe200078e00ff */
[----:B------:R-:W-:Y:S01]  /*2d10*/  ISETP.GT.AND P0, PT, R3, 0x8, P5 ;  /* 0x000000080300780c */ /* 0x000fe20002f04270 */
[----:B------:R-:W-:Y:S01]  /*2d20*/  IMAD.WIDE.U32 R116, R108, R8, R112 ;  /* 0x000000086c747225 */ /* 0x000fe200078e0070 */
[----:B------:R-:W-:-:S03]  /*2d30*/  PRMT R119, R5, 0x7610, R119 ;  /* 0x0000761005777816 */ /* 0x000fc60000000077 */
[----:B------:R-:W-:Y:S01]  /*2d40*/  FMUL R6, R7, R90 ;  /* 0x0000005a07067220 */ /* 0x000fe20000400000 */
[----:B------:R-:W-:Y:S01]  /*2d50*/  IMAD.IADD R103, R103, 0x1, R117 ;  /* 0x0000000167677824 */ /* 0x000fe200078e0275 */
[----:B------:R-:W-:Y:S02]  /*2d60*/  IADD3 R7, P2, R104, R116, RZ ;  /* 0x0000007468077210 */ /* 0x000fe40007f5e0ff */
[----:B------:R-:W-:-:S03]  /*2d70*/  FFMA R57, R57, R22, R6 ;  /* 0x0000001639397223 */ /* 0x000fc60000000006 */
[----:B0-----:R-:W-:Y:S02]  /*2d80*/  IMAD.X R56, R103, 0x1, R107, P2 ;  /* 0x0000000167387824 */ /* 0x001fe400010e066b */
[----:B------:R-:W-:Y:S02]  /*2d90*/  F2FP.BF16.F32.PACK_AB R57, RZ, R57 ;  /* 0x00000039ff39723e */ /* 0x000fe400000010ff */
[----:B------:R-:W-:Y:S02]  /*2da0*/  LEA R6, P2, R7, R14, 0x1 ;  /* 0x0000000e07067211 */ /* 0x000fe400078408ff */
[----:B------:R-:W-:Y:S02]  /*2db0*/  PRMT R110, R57, 0x7610, R110 ;  /* 0x00007610396e7816 */ /* 0x000fe4000000006e */
[----:B------:R-:W-:-:S03]  /*2dc0*/  LEA.HI.X R7, R7, R15, R56, 0x1, P2 ;  /* 0x0000000f07077211 */ /* 0x000fc600010f0c38 */
[----:B------:R0:W-:Y:S04]  /*2dd0*/  @P1 STG.E.U16 desc[UR36][R20.64+0x2], R110 ;  /* 0x0000026e14001986 */ /* 0x0001e8000c101524 */
[----:B------:R-:W2:Y:S01]  /*2de0*/  @P0 LDG.E.LTC128B.U16 R119, desc[UR36][R6.64] ;  /* 0x0000002406770981 */ /* 0x000ea2000c1e1520 */
[----:B------:R-:W-:Y:S01]  /*2df0*/  IADD3 R116, P1, R12, R116, RZ ;  /* 0x000000740c747210 */ /* 0x000fe20007f3e0ff */
[----:B------:R-:W-:Y:S01]  /*2e00*/  IMAD.SHL.U32 R121, R95, 0x2, RZ ;  /* 0x000000025f797824 */ /* 0x000fe200078e00ff */
[----:B------:R-:W-:Y:S03]  /*2e10*/  BSSY B1, `(.L_x_36) ;  /* 0x0000011000017945 */ /* 0x000fe60003800000 */
[----:B------:R-:W-:Y:S01]  /*2e20*/  IMAD.X R117, R13, 0x1, R103, P1 ;  /* 0x000000010d757824 */ /* 0x000fe200008e0667 */
[----:B0-----:R-:W-:Y:S01]  /*2e30*/  IADD3 R110, P2, R121, R20, RZ ;  /* 0x00000014796e7210 */ /* 0x001fe20007f5e0ff */
[----:B------:R-:W-:-:S04]  /*2e40*/  IMAD.WIDE.U32 R116, R23, R102, R116 ;  /* 0x0000006617747225 */ /* 0x000fc800078e0074 */
[----:B------:R-:W-:Y:S01]  /*2e50*/  IMAD.IADD R57, R115, 0x1, R117 ;  /* 0x0000000173397824 */ /* 0x000fe200078e0275 */
[----:B------:R-:W-:Y:S02]  /*2e60*/  SHF.L.U64.HI R117, R95, 0x1, R94 ;  /* 0x000000015f757819 */ /* 0x000fe4000001025e */
[----:B------:R-:W-:-:S03]  /*2e70*/  LEA R56, P1, R116, R14, 0x1 ;  /* 0x0000000e74387211 */ /* 0x000fc600078208ff */
[----:B------:R-:W-:Y:S01]  /*2e80*/  IMAD.X R111, R117, 0x1, R21, P2 ;  /* 0x00000001756f7824 */ /* 0x000fe200010e0615 */
[----:B------:R-:W-:Y:S02]  /*2e90*/  LEA.HI.X R57, R116, R15, R57, 0x1, P1 ;  /* 0x0000000f74397211 */ /* 0x000fe400008f0c39 */
[----:B------:R-:W-:Y:S01]  /*2ea0*/  ISETP.GT.AND P1, PT, R3, 0x8, P3 ;  /* 0x000000080300780c */ /* 0x000fe20001f24270 */
[----:B--2---:R-:W-:-:S04]  /*2eb0*/  IMAD.U32 R5, R119, 0x10000, RZ ;  /* 0x0001000077057824 */ /* 0x004fc800078e00ff */
[----:B------:R-:W-:-:S04]  /*2ec0*/  FMUL R5, R5, R90 ;  /* 0x0000005a05057220 */ /* 0x000fc80000400000 */
[----:B------:R-:W-:-:S05]  /*2ed0*/  FFMA R5, R58, R22, R5 ;  /* 0x000000163a057223 */ /* 0x000fca0000000005 */
[----:B------:R-:W-:-:S05]  /*2ee0*/  F2FP.BF16.F32.PACK_AB R5, RZ, R5 ;  /* 0x00000005ff05723e */ /* 0x000fca00000010ff */
[----:B------:R0:W-:Y:S01]  /*2ef0*/  @P0 STG.E.U16 desc[UR36][R110.64], R5 ;  /* 0x000000056e000986 */ /* 0x0001e2000c101524 */
[----:B------:R-:W-:Y:S05]  /*2f00*/  @!P1 BRA `(.L_x_37) ;  /* 0x0000000000049947 */ /* 0x000fea0003800000 */
[----:B------:R2:W5:Y:S02]  /*2f10*/  LDG.E.LTC128B.U16 R119, desc[UR36][R56.64+0x2] ;  /* 0x0000022438777981 */ /* 0x000564000c1e1520 */
.L_x_37:
[----:B------:R-:W-:Y:S05]  /*2f20*/  BSYNC B1 ;  /* 0x0000000000017941 */ /* 0x000fea0003800000 */
.L_x_36:
[----:B0----5:R-:W-:Y:S01]  /*2f30*/  IMAD.U32 R5, R119, 0x10000, RZ ;  /* 0x0001000077057824 */ /* 0x021fe200078e00ff */
[----:B------:R-:W-:Y:S01]  /*2f40*/  ISETP.GT.AND P3, PT, R4, 0x8, PT ;  /* 0x000000080400780c */ /* 0x000fe20003f64270 */
[C---:B------:R-:W-:Y:S01]  /*2f50*/  IMAD.SHL.U32 R103, R96.reuse, 0x2, RZ ;  /* 0x0000000260677824 */ /* 0x040fe200078e00ff */
[----:B------:R-:W-:Y:S01]  /*2f60*/  BSSY B1, `(.L_x_38) ;  /* 0x000000f000017945 */ /* 0x000fe20003800000 */
[----:B------:R-:W-:Y:S01]  /*2f70*/  FMUL R58, R5, R90 ;  /* 0x0000005a053a7220 */ /* 0x000fe20000400000 */
[----:B------:R-:W-:Y:S02]  /*2f80*/  SHF.L.U64.HI R5, R96, 0x1, R93 ;  /* 0x0000000160057819 */ /* 0x000fe4000001025d */
[----:B------:R-:W-:Y:S01]  /*2f90*/  IADD3 R6, P0, P2, R103, R20, R121 ;  /* 0x0000001467067210 */ /* 0x000fe20007a1e079 */
[----:B------:R-:W-:Y:S01]  /*2fa0*/  FFMA R58, R59, R22, R58 ;  /* 0x000000163b3a7223 */ /* 0x000fe2000000003a */
[----:B------:R-:W-:Y:S01]  /*2fb0*/  IMAD.MOV.U32 R59, RZ, RZ, R111 ;  /* 0x000000ffff3b7224 */ /* 0x000fe200078e006f */
[----:B------:R-:W-:-:S02]  /*2fc0*/  P2R R116, PR, RZ, 0x8 ;  /* 0x00000008ff747803 */ /* 0x000fc40000000000 */
[--C-:B------:R-:W-:Y:S02]  /*2fd0*/  IADD3.X R7, R5, R21, R117.reuse, P0, P2 ;  /* 0x0000001505077210 */ /* 0x100fe400007e4475 */
[----:B------:R-:W-:Y:S02]  /*2fe0*/  F2FP.BF16.F32.PACK_AB R58, RZ, R58 ;  /* 0x0000003aff3a723e */ /* 0x000fe400000010ff */
[----:B------:R-:W-:Y:S02]  /*2ff0*/  ISETP.GT.AND P0, PT, R3, RZ, P3 ;  /* 0x000000ff0300720c */ /* 0x000fe40001f04270 */
[----:B------:R-:W-:Y:S01]  /*3000*/  PRMT R117, R58, 0x7610, R117 ;  /* 0x000076103a757816 */ /* 0x000fe20000000075 */
[----:B------:R-:W-:-:S05]  /*3010*/  IMAD.MOV.U32 R58, RZ, RZ, R110 ;  /* 0x000000ffff3a7224 */ /* 0x000fca00078e006e */
[----:B------:R0:W-:Y:S05]  /*3020*/  @P1 STG.E.U16 desc[UR36][R58.64+0x2], R117 ;  /* 0x000002753a001986 */ /* 0x0001ea000c101524 */
[----:B------:R-:W-:Y:S05]  /*3030*/  @!P0 BRA `(.L_x_39) ;  /* 0x0000000000048947 */ /* 0x000fea0003800000 */
[----:B------:R3:W5:Y:S02]  /*3040*/  LDG.E.LTC128B.U16 R119, desc[UR36][R10.64+0x10] ;  /* 0x000010240a777981 */ /* 0x000764000c1e1520 */
.L_x_39:
[----:B------:R-:W-:Y:S05]  /*3050*/  BSYNC B1 ;  /* 0x0000000000017941 */ /* 0x000fea0003800000 */
.L_x_38:
[----:B0----5:R-:W-:Y:S01]  /*3060*/  IMAD.U32 R117, R119, 0x10000, RZ ;  /* 0x0001000077757824 */ /* 0x021fe200078e00ff */
[----:B------:R-:W-:Y:S01]  /*3070*/  ISETP.GT.AND P1, PT, R4, 0x9, PT ;  /* 0x000000090400780c */ /* 0x000fe20003f24270 */
[----:B------:R-:W-:Y:S02]  /*3080*/  BSSY B1, `(.L_x_40) ;  /* 0x0000009000017945 */ /* 0x000fe40003800000 */
[----:B------:R-:W-:Y:S01]  /*3090*/  FMUL R117, R117, R90 ;  /* 0x0000005a75757220 */ /* 0x000fe20000400000 */
[----:B------:R-:W-:-:S03]  /*30a0*/  P2R R121, PR, RZ, 0x2 ;  /* 0x00000002ff797803 */ /* 0x000fc60000000000 */
[----:B------:R-:W-:-:S05]  /*30b0*/  FFMA R117, R60, R22, R117 ;  /* 0x000000163c757223 */ /* 0x000fca0000000075 */
[----:B------:R-:W-:-:S05]  /*30c0*/  F2FP.BF16.F32.PACK_AB R117, RZ, R117 ;  /* 0x00000075ff75723e */ /* 0x000fca00000010ff */
[----:B------:R0:W-:Y:S01]  /*30d0*/  @P0 STG.E.U16 desc[UR36][R20.64+0x10], R117 ;  /* 0x0000107514000986 */ /* 0x0001e2000c101524 */
[----:B------:R-:W-:-:S13]  /*30e0*/  ISETP.GT.AND P0, PT, R3, RZ, P1 ;  /* 0x000000ff0300720c */ /* 0x000fda0000f04270 */
[----:B0-----:R-:W-:Y:S05]  /*30f0*/  @!P0 BRA `(.L_x_41) ;  /* 0x0000000000048947 */ /* 0x001fea0003800000 */
[----:B------:R0:W5:Y:S02]  /*3100*/  LDG.E.LTC128B.U16 R119, desc[UR36][R10.64+0x12] ;  /* 0x000012240a777981 */ /* 0x000164000c1e1520 */
.L_x_41:
[----:B------:R-:W-:Y:S05]  /*3110*/  BSYNC B1 ;  /* 0x0000000000017941 */ /* 0x000fea0003800000 */
.L_x_40:
[----:B-----5:R-:W-:Y:S01]  /*3120*/  IMAD.U32 R117, R119, 0x10000, RZ ;  /* 0x0001000077757824 */ /* 0x020fe200078e00ff */
[----:B------:R-:W-:Y:S03]  /*3130*/  BSSY B1, `(.L_x_42) ;  /* 0x0000008000017945 */ /* 0x000fe60003800000 */
[----:B------:R-:W-:-:S04]  /*3140*/  FMUL R60, R117, R90 ;  /* 0x0000005a753c7220 */ /* 0x000fc80000400000 */
[----:B------:R-:W-:-:S05]  /*3150*/  FFMA R60, R61, R22, R60 ;  /* 0x000000163d3c7223 */ /* 0x000fca000000003c */
[----:B------:R-:W-:-:S05]  /*3160*/  F2FP.BF16.F32.PACK_AB R60, RZ, R60 ;  /* 0x0000003cff3c723e */ /* 0x000fca00000010ff */
[----:B------:R4:W-:Y:S01]  /*3170*/  @P0 STG.E.U16 desc[UR36][R20.64+0x12], R60 ;  /* 0x0000123c14000986 */ /* 0x0009e2000c101524 */
[----:B------:R-:W-:-:S13]  /*3180*/  ISETP.GT.AND P0, PT, R3, 0x8, P3 ;  /* 0x000000080300780c */ /* 0x000fda0001f04270 */
[----:B----4-:R-:W-:Y:S05]  /*3190*/  @!P0 BRA `(.L_x_43) ;  /* 0x0000000000048947 */ /* 0x010fea0003800000 */
[----:B------:R4:W5:Y:S02]  /*31a0*/  LDG.E.LTC128B.U16 R119, desc[UR36][R56.64+0x10] ;  /* 0x0000102438777981 */ /* 0x000964000c1e1520 */
.L_x_43:
[----:B------:R-:W-:Y:S05]  /*31b0*/  BSYNC B1 ;  /* 0x0000000000017941 */ /* 0x000fea0003800000 */
.L_x_42:
[----:B-----5:R-:W-:Y:S01]  /*31c0*/  IMAD.U32 R61, R119, 0x10000, RZ ;  /* 0x00010000773d7824 */ /* 0x020fe200078e00ff */
[----:B------:R-:W-:Y:S03]  /*31d0*/  BSSY B1, `(.L_x_44) ;  /* 0x000000a000017945 */ /* 0x000fe60003800000 */
[----:B------:R-:W-:-:S04]  /*31e0*/  FMUL R61, R61, R90 ;  /* 0x0000005a3d3d7220 */ /* 0x000fc80000400000 */
[----:B------:R-:W-:-:S05]  /*31f0*/  FFMA R61, R62, R22, R61 ;  /* 0x000000163e3d7223 */ /* 0x000fca000000003d */
[----:B------:R-:W-:-:S05]  /*3200*/  F2FP.BF16.F32.PACK_AB R61, RZ, R61 ;  /* 0x0000003dff3d723e */ /* 0x000fca00000010ff */
[----:B------:R0:W-:Y:S01]  /*3210*/  @P0 STG.E.U16 desc[UR36][R58.64+0x10], R61 ;  /* 0x0000103d3a000986 */ /* 0x0001e2000c101524 */
[----:B------:R-:W-:-:S05]  /*3220*/  IADD3 R117, P0, R108, 0x80, RZ ;  /* 0x000000806c757810 */ /* 0x000fca0007f1e0ff */
[----:B------:R-:W-:Y:S01]  /*3230*/  IMAD.X R109, RZ, RZ, R109, P0 ;  /* 0x000000ffff6d7224 */ /* 0x000fe200000e066d */
[----:B------:R-:W-:-:S13]  /*3240*/  ISETP.GT.AND P0, PT, R3, 0x8, P1 ;  /* 0x000000080300780c */ /* 0x000fda0000f04270 */
[----:B0-----:R-:W-:Y:S05]  /*3250*/  @!P0 BRA `(.L_x_45) ;  /* 0x0000000000048947 */ /* 0x001fea0003800000 */
[----:B------:R0:W5:Y:S02]  /*3260*/  LDG.E.LTC128B.U16 R119, desc[UR36][R56.64+0x12] ;  /* 0x0000122438777981 */ /* 0x000164000c1e1520 */
.L_x_45:
[----:B------:R-:W-:Y:S05]  /*3270*/  BSYNC B1 ;  /* 0x0000000000017941 */ /* 0x000fea0003800000 */
.L_x_44:
[----:B-----5:R-:W-:Y:S01]  /*3280*/  IMAD.U32 R61, R119, 0x10000, RZ ;  /* 0x00010000773d7824 */ /* 0x020fe200078e00ff */
[----:B------:R-:W-:Y:S01]  /*3290*/  ISETP.GT.AND P2, PT, R4, 0x10, PT ;  /* 0x000000100400780c */ /* 0x000fe20003f44270 */
[----:B------:R-:W-:Y:S01]  /*32a0*/  IMAD R62, R109, R8, RZ ;  /* 0x000000086d3e7224 */ /* 0x000fe200078e02ff */
[----:B------:R-:W-:Y:S01]  /*32b0*/  BSSY B1, `(.L_x_46) ;  /* 0x0000021000017945 */ /* 0x000fe20003800000 */
[----:B------:R-:W-:Y:S01]  /*32c0*/  FMUL R60, R61, R90 ;  /* 0x0000005a3d3c7220 */ /* 0x000fe20000400000 */
[----:B------:R-:W-:-:S04]  /*32d0*/  IMAD.WIDE.U32 R112, R117, R8, R112 ;  /* 0x0000000875707225 */ /* 0x000fc800078e0070 */
[----:B------:R-:W-:Y:S01]  /*32e0*/  FFMA R63, R63, R22, R60 ;  /* 0x000000163f3f7223 */ /* 0x000fe2000000003c */
[C---:B------:R-:W-:Y:S02]  /*32f0*/  IMAD R105, R117.reuse, R9, R62 ;  /* 0x0000000975697224 */ /* 0x040fe400078e023e */
[-C--:B------:R-:W-:Y:S02]  /*3300*/  IMAD.WIDE.U32 R60, R117, R8.reuse, R12 ;  /* 0x00000008753c7225 */ /* 0x080fe400078e000c */
[----:B------:R-:W-:Y:S02]  /*3310*/  F2FP.BF16.F32.PACK_AB R63, RZ, R63 ;  /* 0x0000003fff3f723e */ /* 0x000fe400000010ff */
[----:B------:R-:W-:Y:S02]  /*3320*/  IMAD.IADD R61, R105, 0x1, R61 ;  /* 0x00000001693d7824 */ /* 0x000fe400078e023d */
[----:B------:R-:W-:Y:S01]  /*3330*/  PRMT R109, R63, 0x7610, R109 ;  /* 0x000076103f6d7816 */ /* 0x000fe2000000006d */
[----:B------:R-:W-:-:S04]  /*3340*/  IMAD.WIDE.U32 R62, R117, R8, R106 ;  /* 0x00000008753e7225 */ /* 0x000fc800078e006a */
[----:B------:R1:W-:Y:S01]  /*3350*/  @P0 STG.E.U16 desc[UR36][R58.64+0x12], R109 ;  /* 0x0000126d3a000986 */ /* 0x0003e2000c101524 */
[----:B------:R-:W-:Y:S02]  /*3360*/  IMAD.IADD R9, R63, 0x1, R105 ;  /* 0x000000013f097824 */ /* 0x000fe400078e0269 */
[----:B------:R-:W-:Y:S02]  /*3370*/  IMAD.IADD R105, R105, 0x1, R113 ;  /* 0x0000000169697824 */ /* 0x000fe400078e0271 */
[----:B-1----:R-:W-:Y:S01]  /*3380*/  IMAD.WIDE.U32 R108, R23, R102, R60 ;  /* 0x00000066176c7225 */ /* 0x002fe200078e003c */
[----:B------:R-:W-:-:S04]  /*3390*/  LEA R60, P0, R62, R14, 0x1 ;  /* 0x0000000e3e3c7211 */ /* 0x000fc800078008ff */
[----:B------:R-:W-:Y:S01]  /*33a0*/  LEA.HI.X R61, R62, R15, R9, 0x1, P0 ;  /* 0x0000000f3e3d7211 */ /* 0x000fe200000f0c09 */
[----:B------:R-:W-:Y:S01]  /*33b0*/  IMAD.IADD R9, R115, 0x1, R109 ;  /* 0x0000000173097824 */ /* 0x000fe200078e026d */
[----:B------:R-:W-:-:S04]  /*33c0*/  LEA R8, P0, R108, R14, 0x1 ;  /* 0x0000000e6c087211 */ /* 0x000fc800078008ff */
[----:B------:R-:W-:Y:S02]  /*33d0*/  LEA.HI.X R9, R108, R15, R9, 0x1, P0 ;  /* 0x0000000f6c097211 */ /* 0x000fe400000f0c09 */
[----:B------:R-:W-:-:S05]  /*33e0*/  IADD3 R104, P0, R104, R112, RZ ;  /* 0x0000007068687210 */ /* 0x000fca0007f1e0ff */
[----:B------:R-:W-:Y:S01]  /*33f0*/  IMAD.X R106, R105, 0x1, R107, P0 ;  /* 0x00000001696a7824 */ /* 0x000fe200000e066b */
[----:B------:R-:W-:-:S05]  /*3400*/  IADD3 R62, P0, R12, R112, RZ ;  /* 0x000000700c3e7210 */ /* 0x000fca0007f1e0ff */
[----:B------:R-:W-:Y:S01]  /*3410*/  IMAD.X R63, R13, 0x1, R105, P0 ;  /* 0x000000010d3f7824 */ /* 0x000fe200000e0669 */
[----:B------:R-:W-:Y:S01]  /*3420*/  LEA R12, P0, R104, R14, 0x1 ;  /* 0x0000000e680c7211 */ /* 0x000fe200078008ff */
[----:B------:R-:W-:-:S03]  /*3430*/  IMAD.WIDE.U32 R62, R23, R102, R62 ;  /* 0x00000066173e7225 */ /* 0x000fc600078e003e */
[----:B------:R-:W-:Y:S02]  /*3440*/  LEA.HI.X R13, R104, R15, R106, 0x1, P0 ;  /* 0x0000000f680d7211 */ /* 0x000fe400000f0c6a */
[----:B------:R-:W-:Y:S01]  /*3450*/  P2R R102, PR, RZ, 0x4 ;  /* 0x00000004ff667803 */ /* 0x000fe20000000000 */
[----:B------:R-:W-:Y:S01]  /*3460*/  IMAD.IADD R115, R115, 0x1, R63 ;  /* 0x0000000173737824 */ /* 0x000fe200078e023f */
[----:B------:R-:W-:-:S04]  /*3470*/  LEA R14, P0, R62, R14, 0x1 ;  /* 0x0000000e3e0e7211 */ /* 0x000fc800078008ff */
[----:B------:R-:W-:Y:S02]  /*3480*/  LEA.HI.X R15, R62, R15, R115, 0x1, P0 ;  /* 0x0000000f3e0f7211 */ /* 0x000fe400000f0c73 */
[----:B------:R-:W-:-:S13]  /*3490*/  ISETP.GT.AND P0, PT, R3, RZ, P2 ;  /* 0x000000ff0300720c */ /* 0x000fda0001704270 */
[----:B------:R-:W-:Y:S05]  /*34a0*/  @!P0 BRA `(.L_x_47) ;  /* 0x0000000000048947 */ /* 0x000fea0003800000 */
[----:B------:R1:W5:Y:S02]  /*34b0*/  LDG.E.LTC128B.U16 R119, desc[UR36][R10.64+0x20] ;  /* 0x000020240a777981 */ /* 0x000364000c1e1520 */
.L_x_47:
[----:B------:R-:W-:Y:S05]  /*34c0*/  BSYNC B1 ;  /* 0x0000000000017941 */ /* 0x000fea0003800000 */
.L_x_46:
[----:B-----5:R-:W-:Y:S01]  /*34d0*/  IMAD.U32 R23, R119, 0x10000, RZ ;  /* 0x0001000077177824 */ /* 0x020fe200078e00ff */
        /* <DEDUP_REMOVED lines=10> */
.L_x_49:
[----:B------:R-:W-:Y:S05]  /*3580*/  BSYNC B1 ;  /* 0x0000000000017941 */ /* 0x000fea0003800000 */
.L_x_48:
[----:B-----5:R-:W-:Y:S01]  /*3590*/  IMAD.U32 R23, R119, 0x10000, RZ ;  /* 0x0001000077177824 */ /* 0x020fe200078e00ff */
[----:B------:R-:W-:Y:S03]  /*35a0*/  BSSY B1, `(.L_x_50) ;  /* 0x0000008000017945 */ /* 0x000fe60003800000 */
[----:B------:R-:W-:-:S04]  /*35b0*/  FMUL R62, R23, R90 ;  /* 0x0000005a173e7220 */ /* 0x000fc80000400000 */
[----:B------:R-:W-:-:S05]  /*35c0*/  FFMA R62, R65, R22, R62 ;  /* 0x00000016413e7223 */ /* 0x000fca000000003e */
[----:B------:R-:W-:-:S05]  /*35d0*/  F2FP.BF16.F32.PACK_AB R62, RZ, R62 ;  /* 0x0000003eff3e723e */ /* 0x000fca00000010ff */
[----:B------:R0:W-:Y:S01]  /*35e0*/  @P0 STG.E.U16 desc[UR36][R20.64+0x22], R62 ;  /* 0x0000223e14000986 */ /* 0x0001e2000c101524 */
[----:B------:R-:W-:-:S13]  /*35f0*/  ISETP.GT.AND P0, PT, R3, 0x8, P2 ;  /* 0x000000080300780c */ /* 0x000fda0001704270 */
[----:B0-----:R-:W-:Y:S05]  /*3600*/  @!P0 BRA `(.L_x_51) ;  /* 0x0000000000048947 */ /* 0x001fea0003800000 */
[----:B------:R0:W5:Y:S02]  /*3610*/  LDG.E.LTC128B.U16 R119, desc[UR36][R56.64+0x20] ;  /* 0x0000202438777981 */ /* 0x000164000c1e1520 */
.L_x_51:
[----:B------:R-:W-:Y:S05]  /*3620*/  BSYNC B1 ;  /* 0x0000000000017941 */ /* 0x000fea0003800000 */
.L_x_50:
        /* <DEDUP_REMOVED lines=9> */
.L_x_53:
[----:B------:R-:W-:Y:S05]  /*36c0*/  BSYNC B1 ;  /* 0x0000000000017941 */ /* 0x000fea0003800000 */
.L_x_52:
        /* <DEDUP_REMOVED lines=11> */
.L_x_55:
[----:B------:R-:W-:Y:S05]  /*3780*/  BSYNC B1 ;  /* 0x0000000000017941 */ /* 0x000fea0003800000 */
.L_x_54:
[----:B-----5:R-:W-:Y:S01]  /*3790*/  IMAD.U32 R23, R119, 0x10000, RZ ;  /* 0x0001000077177824 */ /* 0x020fe200078e00ff */
[----:B------:R-:W-:Y:S01]  /*37a0*/  ISETP.GT.AND P1, PT, R4, 0x19, PT ;  /* 0x000000190400780c */ /* 0x000fe20003f24270 */
[----:B------:R-:W-:Y:S02]  /*37b0*/  BSSY B1, `(.L_x_56) ;  /* 0x0000009000017945 */ /* 0x000fe40003800000 */
[----:B------:R-:W-:-:S04]  /*37c0*/  FMUL R23, R23, R90 ;  /* 0x0000005a17177220 */ /* 0x000fc80000400000 */
[----:B------:R-:W-:Y:S01]  /*37d0*/  FFMA R23, R68, R22, R23 ;  /* 0x0000001644177223 */ /* 0x000fe20000000017 */
[----:B------:R-:W-:-:S04]  /*37e0*/  P2R R68, PR, RZ, 0x2 ;  /* 0x00000002ff447803 */ /* 0x000fc80000000000 */
[----:B------:R-:W-:-:S05]  /*37f0*/  F2FP.BF16.F32.PACK_AB R23, RZ, R23 ;  /* 0x00000017ff17723e */ /* 0x000fca00000010ff */
[----:B------:R0:W-:Y:S01]  /*3800*/  @P0 STG.E.U16 desc[UR36][R20.64+0x30], R23 ;  /* 0x0000301714000986 */ /* 0x0001e2000c101524 */
[----:B------:R-:W-:-:S13]  /*3810*/  ISETP.GT.AND P0, PT, R3, RZ, P1 ;  /* 0x000000ff0300720c */ /* 0x000fda0000f04270 */
[----:B0-----:R-:W-:Y:S05]  /*3820*/  @!P0 BRA `(.L_x_57) ;  /* 0x0000000000048947 */ /* 0x001fea0003800000 */
[----:B------:R0:W5:Y:S02]  /*3830*/  LDG.E.LTC128B.U16 R119, desc[UR36][R10.64+0x32] ;  /* 0x000032240a777981 */ /* 0x000164000c1e1520 */
.L_x_57:
[----:B------:R-:W-:Y:S05]  /*3840*/  BSYNC B1 ;  /* 0x0000000000017941 */ /* 0x000fea0003800000 */
.L_x_56:
        /* <DEDUP_REMOVED lines=9> */
.L_x_59:
[----:B------:R-:W-:Y:S05]  /*38e0*/  BSYNC B1 ;  /* 0x0000000000017941 */ /* 0x000fea0003800000 */
.L_x_58:
        /* <DEDUP_REMOVED lines=9> */
.L_x_61:
[----:B------:R-:W-:Y:S05]  /*3980*/  BSYNC B1 ;  /* 0x0000000000017941 */ /* 0x000fea0003800000 */
.L_x_60:
        /* <DEDUP_REMOVED lines=11> */
.L_x_63:
[----:B------:R-:W-:Y:S05]  /*3a40*/  BSYNC B1 ;  /* 0x0000000000017941 */ /* 0x000fea0003800000 */
.L_x_62:
        /* <DEDUP_REMOVED lines=11> */
.L_x_65:
[----:B------:R-:W-:Y:S05]  /*3b00*/  BSYNC B1 ;  /* 0x0000000000017941 */ /* 0x000fea0003800000 */
.L_x_64:
        /* <DEDUP_REMOVED lines=9> */
.L_x_67:
[----:B------:R-:W-:Y:S05]  /*3ba0*/  BSYNC B1 ;  /* 0x0000000000017941 */ /* 0x000fea0003800000 */
.L_x_66:
        /* <DEDUP_REMOVED lines=9> */
.L_x_69:
[----:B------:R-:W-:Y:S05]  /*3c40*/  BSYNC B1 ;  /* 0x0000000000017941 */ /* 0x000fea0003800000 */
.L_x_68:
        /* <DEDUP_REMOVED lines=11> */
.L_x_71:
[----:B------:R-:W-:Y:S05]  /*3d00*/  BSYNC B1 ;  /* 0x0000000000017941 */ /* 0x000fea0003800000 */
.L_x_70:
[----:B-----5:R-:W-:Y:S01]  /*3d10*/  IMAD.U32 R23, R119, 0x10000, RZ ;  /* 0x0001000077177824 */ /* 0x020fe200078e00ff */
[----:B------:R-:W-:Y:S01]  /*3d20*/  ISETP.GT.AND P4, PT, R4, 0x29, PT ;  /* 0x000000290400780c */ /* 0x000fe20003f84270 */
[----:B------:R-:W-:Y:S02]  /*3d30*/  BSSY B1, `(.L_x_72) ;  /* 0x0000009000017945 */ /* 0x000fe40003800000 */
[----:B------:R-:W-:-:S04]  /*3d40*/  FMUL R23, R23, R90 ;  /* 0x0000005a17177220 */ /* 0x000fc80000400000 */
[----:B------:R-:W-:-:S05]  /*3d50*/  FFMA R23, R76, R22, R23 ;  /* 0x000000164c177223 */ /* 0x000fca0000000017 */
[----:B------:R-:W-:-:S05]  /*3d60*/  F2FP.BF16.F32.PACK_AB R23, RZ, R23 ;  /* 0x00000017ff17723e */ /* 0x000fca00000010ff */
[----:B------:R1:W-:Y:S01]  /*3d70*/  @P0 STG.E.U16 desc[UR36][R20.64+0x50], R23 ;  /* 0x0000501714000986 */ /* 0x0003e2000c101524 */
[----:B------:R-:W-:Y:S02]  /*3d80*/  ISETP.GT.AND P0, PT, R3, RZ, P4 ;  /* 0x000000ff0300720c */ /* 0x000fe40002704270 */
[----:B-1----:R-:W-:-:S11]  /*3d90*/  P2R R23, PR, RZ, 0x10 ;  /* 0x00000010ff177803 */ /* 0x002fd60000000000 */
[----:B------:R-:W-:Y:S05]  /*3da0*/  @!P0 BRA `(.L_x_73) ;  /* 0x0000000000048947 */ /* 0x000fea0003800000 */
[----:B------:R1:W5:Y:S02]  /*3db0*/  LDG.E.LTC128B.U16 R119, desc[UR36][R10.64+0x52] ;  /* 0x000052240a777981 */ /* 0x000364000c1e1520 */
.L_x_73:
[----:B------:R-:W-:Y:S05]  /*3dc0*/  BSYNC B1 ;  /* 0x0000000000017941 */ /* 0x000fea0003800000 */
.L_x_72:
        /* <DEDUP_REMOVED lines=9> */
.L_x_75:
[----:B------:R-:W-:Y:S05]  /*3e60*/  BSYNC B1 ;  /* 0x0000000000017941 */ /* 0x000fea0003800000 */
.L_x_74:
        /* <DEDUP_REMOVED lines=9> */
.L_x_77:
[----:B------:R-:W-:Y:S05]  /*3f00*/  BSYNC B1 ;  /* 0x0000000000017941 */ /* 0x000fea0003800000 */
.L_x_76:
[----:B-----5:R-:W-:Y:S01]  /*3f10*/  IMAD.U32 R23, R119, 0x10000, RZ ;  /* 0x0001000077177824 */ /* 0x020fe200078e00ff */
[----:B------:R-:W-:Y:S01]  /*3f20*/  ISETP.GT.AND P6, PT, R4, 0x30, PT ;  /* 0x000000300400780c */ /* 0x000fe20003fc4270 */
[----:B------:R-:W-:Y:S02]  /*3f30*/  BSSY B1, `(.L_x_78) ;  /* 0x0000008000017945 */ /* 0x000fe40003800000 */
[----:B------:R-:W-:-:S04]  /*3f40*/  FMUL R62, R23, R90 ;  /* 0x0000005a173e7220 */ /* 0x000fc80000400000 */
[----:B------:R-:W-:-:S05]  /*3f50*/  FFMA R62, R79, R22, R62 ;  /* 0x000000164f3e7223 */ /* 0x000fca000000003e */
[----:B------:R-:W-:-:S05]  /*3f60*/  F2FP.BF16.F32.PACK_AB R62, RZ, R62 ;  /* 0x0000003eff3e723e */ /* 0x000fca00000010ff */
[----:B------:R0:W-:Y:S01]  /*3f70*/  @P0 STG.E.U16 desc[UR36][R58.64+0x52], R62 ;  /* 0x0000523e3a000986 */ /* 0x0001e2000c101524 */
[----:B------:R-:W-:-:S13]  /*3f80*/  ISETP.GT.AND P0, PT, R3, RZ, P6 ;  /* 0x000000ff0300720c */ /* 0x000fda0003704270 */
[----:B0-----:R-:W-:Y:S05]  /*3f90*/  @!P0 BRA `(.L_x_79) ;  /* 0x0000000000048947 */ /* 0x001fea0003800000 */
[----:B------:R0:W5:Y:S02]  /*3fa0*/  LDG.E.LTC128B.U16 R119, desc[UR36][R10.64+0x60] ;  /* 0x000060240a777981 */ /* 0x000164000c1e1520 */
.L_x_79:
[----:B------:R-:W-:Y:S05]  /*3fb0*/  BSYNC B1 ;  /* 0x0000000000017941 */ /* 0x000fea0003800000 */
.L_x_78:
        /* <DEDUP_REMOVED lines=10> */
.L_x_81:
[----:B------:R-:W-:Y:S05]  /*4060*/  BSYNC B1 ;  /* 0x0000000000017941 */ /* 0x000fea0003800000 */
.L_x_80:
        /* <DEDUP_REMOVED lines=9> */
.L_x_83:
[----:B------:R-:W-:Y:S05]  /*4100*/  BSYNC B1 ;  /* 0x0000000000017941 */ /* 0x000fea0003800000 */
.L_x_82:
        /* <DEDUP_REMOVED lines=9> */
.L_x_85:
[----:B------:R-:W-:Y:S05]  /*41a0*/  BSYNC B1 ;  /* 0x0000000000017941 */ /* 0x000fea0003800000 */
.L_x_84:
        /* <DEDUP_REMOVED lines=10> */
.L_x_87:
[----:B------:R-:W-:Y:S05]  /*4250*/  BSYNC B1 ;  /* 0x0000000000017941 */ /* 0x000fea0003800000 */
.L_x_86:
[----:B-----5:R-:W-:Y:S01]  /*4260*/  IMAD.U32 R23, R119, 0x10000, RZ ;  /* 0x0001000077177824 */ /* 0x020fe200078e00ff */
[----:B------:R-:W-:Y:S03]  /*4270*/  BSSY B1, `(.L_x_88) ;  /* 0x000000f000017945 */ /* 0x000fe60003800000 */
[----:B------:R-:W-:-:S04]  /*4280*/  FMUL R23, R23, R90 ;  /* 0x0000005a17177220 */ /* 0x000fc80000400000 */
[----:B------:R-:W-:-:S05]  /*4290*/  FFMA R23, R84, R22, R23 ;  /* 0x0000001654177223 */ /* 0x000fca0000000017 */
[----:B------:R-:W-:-:S05]  /*42a0*/  F2FP.BF16.F32.PACK_AB R23, RZ, R23 ;  /* 0x00000017ff17723e */ /* 0x000fca00000010ff */
[----:B------:R0:W-:Y:S01]  /*42b0*/  @P0 STG.E.U16 desc[UR36][R20.64+0x70], R23 ;  /* 0x0000701714000986 */ /* 0x0001e2000c101524 */
[----:B------:R-:W-:-:S05]  /*42c0*/  IADD3 R64, P0, R103, R110, RZ ;  /* 0x0000006e67407210 */ /* 0x000fca0007f1e0ff */
[----:B------:R-:W-:Y:S01]  /*42d0*/  IMAD.X R65, R5, 0x1, R111, P0 ;  /* 0x0000000105417824 */ /* 0x000fe200000e066f */
[----:B------:R-:W-:-:S05]  /*42e0*/  IADD3 R66, P0, R103, R110, RZ ;  /* 0x0000006e67427210 */ /* 0x000fca0007f1e0ff */
[----:B------:R-:W-:Y:S01]  /*42f0*/  IMAD.X R67, R5, 0x1, R111, P0 ;  /* 0x0000000105437824 */ /* 0x000fe200000e066f */
[----:B------:R-:W-:-:S05]  /*4300*/  IADD3 R62, P0, R103, R20, RZ ;  /* 0x00000014673e7210 */ /* 0x000fca0007f1e0ff */
[----:B------:R-:W-:Y:S01]  /*4310*/  IMAD.X R63, R5, 0x1, R21, P0 ;  /* 0x00000001053f7824 */ /* 0x000fe200000e0615 */
[----:B------:R-:W-:-:S04]  /*4320*/  ISETP.GT.AND P0, PT, R4, 0x39, PT ;  /* 0x000000390400780c */ /* 0x000fc80003f04270 */
[----:B------:R-:W-:-:S13]  /*4330*/  ISETP.GT.AND P3, PT, R3, RZ, P0 ;  /* 0x000000ff0300720c */ /* 0x000fda0000764270 */
[----:B0-----:R-:W-:Y:S05]  /*4340*/  @!P3 BRA `(.L_x_89) ;  /* 0x000000000004b947 */ /* 0x001fea0003800000 */
[----:B------:R0:W5:Y:S02]  /*4350*/  LDG.E.LTC128B.U16 R119, desc[UR36][R10.64+0x72] ;  /* 0x000072240a777981 */ /* 0x000164000c1e1520 */
.L_x_89:
[----:B------:R-:W-:Y:S05]  /*4360*/  BSYNC B1 ;  /* 0x0000000000017941 */ /* 0x000fea0003800000 */
.L_x_88:
        /* <DEDUP_REMOVED lines=9> */
.L_x_91:
[----:B------:R-:W-:Y:S05]  /*4400*/  BSYNC B1 ;  /* 0x0000000000017941 */ /* 0x000fea0003800000 */
.L_x_90:
        /* <DEDUP_REMOVED lines=9> */
.L_x_93:
[----:B------:R-:W-:Y:S05]  /*44a0*/  BSYNC B1 ;  /* 0x0000000000017941 */ /* 0x000fea0003800000 */
.L_x_92:
[----:B-----5:R-:W-:-:S04]  /*44b0*/  IMAD.U32 R5, R119, 0x10000, RZ ;  /* 0x0001000077057824 */ /* 0x020fc800078e00ff */
[----:B------:R-:W-:-:S04]  /*44c0*/  FMUL R4, R5, R90 ;  /* 0x0000005a05047220 */ /* 0x000fc80000400000 */
[----:B------:R-:W-:-:S05]  /*44d0*/  FFMA R4, R87, R22, R4 ;  /* 0x0000001657047223 */ /* 0x000fca0000000004 */
[----:B------:R-:W-:-:S05]  /*44e0*/  F2FP.BF16.F32.PACK_AB R4, RZ, R4 ;  /* 0x00000004ff04723e */ /* 0x000fca00000010ff */
[----:B------:R0:W-:Y:S01]  /*44f0*/  @P3 STG.E.U16 desc[UR36][R58.64+0x72], R4 ;  /* 0x000072043a003986 */ /* 0x0001e2000c101524 */
[----:B------:R-:W-:-:S13]  /*4500*/  ISETP.GT.AND P3, PT, R3, 0x80, P5 ;  /* 0x000000800300780c */ /* 0x000fda0002f64270 */
[----:B------:R-:W2:Y:S01]  /*4510*/  @P3 LDG.E.LTC128B.U16 R119, desc[UR36][R60.64] ;  /* 0x000000243c773981 */ /* 0x000ea2000c1e1520 */
[----:B------:R-:W-:Y:S01]  /*4520*/  BSSY B1, `(.L_x_94) ;  /* 0x000000a000017945 */ /* 0x000fe20003800000 */
[----:B--2---:R-:W-:-:S04]  /*4530*/  IMAD.U32 R5, R119, 0x10000, RZ ;  /* 0x0001000077057824 */ /* 0x004fc800078e00ff */
[----:B------:R-:W-:-:S04]  /*4540*/  FMUL R5, R5, R90 ;  /* 0x0000005a05057220 */ /* 0x000fc80000400000 */
[----:B------:R-:W-:-:S05]  /*4550*/  FFMA R5, R24, R22, R5 ;  /* 0x0000001618057223 */ /* 0x000fca0000000005 */
[----:B------:R-:W-:-:S05]  /*4560*/  F2FP.BF16.F32.PACK_AB R5, RZ, R5 ;  /* 0x00000005ff05723e */ /* 0x000fca00000010ff */
[----:B------:R0:W-:Y:S01]  /*4570*/  @P3 STG.E.U16 desc[UR36][R62.64], R5 ;  /* 0x000000053e003986 */ /* 0x0001e2000c101524 */
[----:B------:R-:W-:-:S04]  /*4580*/  ISETP.NE.AND P3, PT, R120, RZ, PT ;  /* 0x000000ff7800720c */ /* 0x000fc80003f65270 */
[----:B------:R-:W-:-:S13]  /*4590*/  ISETP.GT.AND P3, PT, R3, 0x80, P3 ;  /* 0x000000800300780c */ /* 0x000fda0001f64270 */
[----:B0-----:R-:W-:Y:S05]  /*45a0*/  @!P3 BRA `(.L_x_95) ;  /* 0x000000000004b947 */ /* 0x001fea0003800000 */
[----:B------:R0:W5:Y:S02]  /*45b0*/  LDG.E.LTC128B.U16 R119, desc[UR36][R8.64+0x2] ;  /* 0x0000022408777981 */ /* 0x000164000c1e1520 */
.L_x_95:
[----:B------:R-:W-:Y:S05]  /*45c0*/  BSYNC B1 ;  /* 0x0000000000017941 */ /* 0x000fea0003800000 */
.L_x_94:
[----:B-----5:R-:W-:Y:S01]  /*45d0*/  IMAD.U32 R5, R119, 0x10000, RZ ;  /* 0x0001000077057824 */ /* 0x020fe200078e00ff */
[----:B------:R-:W-:Y:S01]  /*45e0*/  ISETP.GT.AND P5, PT, R3, 0x88, P5 ;  /* 0x000000880300780c */ /* 0x000fe20002fa4270 */
[----:B------:R-:W-:Y:S02]  /*45f0*/  BSSY B1, `(.L_x_96) ;  /* 0x000000a000017945 */ /* 0x000fe40003800000 */
[----:B------:R-:W-:Y:S01]  /*4600*/  FMUL R4, R5, R90 ;  /* 0x0000005a05047220 */ /* 0x000fe20000400000 */
[----:B------:R-:W-:-:S03]  /*4610*/  @P3 IMAD.MOV.U32 R5, RZ, RZ, R63 ;  /* 0x000000ffff053224 */ /* 0x000fc600078e003f */
[----:B------:R-:W-:-:S05]  /*4620*/  FFMA R4, R25, R22, R4 ;  /* 0x0000001619047223 */ /* 0x000fca0000000004 */
[----:B------:R-:W-:-:S04]  /*4630*/  F2FP.BF16.F32.PACK_AB R4, RZ, R4 ;  /* 0x00000004ff04723e */ /* 0x000fc800000010ff */
[----:B-1-3--:R-:W-:Y:S01]  /*4640*/  PRMT R10, R4, 0x7610, R10 ;  /* 0x00007610040a7816 */ /* 0x00afe2000000000a */
[----:B------:R-:W-:-:S05]  /*4650*/  @P3 IMAD.MOV.U32 R4, RZ, RZ, R62 ;  /* 0x000000ffff043224 */ /* 0x000fca00078e003e */
[----:B------:R1:W-:Y:S01]  /*4660*/  @P3 STG.E.U16 desc[UR36][R4.64+0x2], R10 ;  /* 0x0000020a04003986 */ /* 0x0003e2000c101524 */
[----:B------:R-:W-:Y:S05]  /*4670*/  @!P5 BRA `(.L_x_97) ;  /* 0x000000000004d947 */ /* 0x000fea0003800000 */
[----:B------:R2:W5:Y:S02]  /*4680*/  LDG.E.LTC128B.U16 R119, desc[UR36][R12.64] ;  /* 0x000000240c777981 */ /* 0x000564000c1e1520 */
.L_x_97:
[----:B------:R-:W-:Y:S05]  /*4690*/  BSYNC B1 ;  /* 0x0000000000017941 */ /* 0x000fea0003800000 */
.L_x_96:
[----:B-1---5:R-:W-:Y:S01]  /*46a0*/  IMAD.U32 R5, R119, 0x10000, RZ ;  /* 0x0001000077057824 */ /* 0x022fe200078e00ff */
[----:B------:R-:W-:Y:S01]  /*46b0*/  ISETP.NE.AND P3, PT, R120, RZ, PT ;  /* 0x000000ff7800720c */ /* 0x000fe20003f65270 */
[----:B------:R-:W-:Y:S02]  /*46c0*/  BSSY B1, `(.L_x_98) ;  /* 0x0000008000017945 */ /* 0x000fe40003800000 */
[----:B------:R-:W-:Y:S01]  /*46d0*/  FMUL R5, R5, R90 ;  /* 0x0000005a05057220 */ /* 0x000fe20000400000 */
[----:B------:R-:W-:-:S03]  /*46e0*/  ISETP.GT.AND P3, PT, R3, 0x88, P3 ;  /* 0x000000880300780c */ /* 0x000fc60001f64270 */
[----:B------:R-:W-:-:S05]  /*46f0*/  FFMA R5, R26, R22, R5 ;  /* 0x000000161a057223 */ /* 0x000fca0000000005 */
[----:B------:R-:W-:-:S05]  /*4700*/  F2FP.BF16.F32.PACK_AB R5, RZ, R5 ;  /* 0x00000005ff05723e */ /* 0x000fca00000010ff */
[----:B------:R1:W-:Y:S01]  /*4710*/  @P5 STG.E.U16 desc[UR36][R64.64], R5 ;  /* 0x0000000540005986 */ /* 0x0003e2000c101524 */
[----:B------:R-:W-:Y:S05]  /*4720*/  @!P3 BRA `(.L_x_99) ;  /* 0x000000000004b947 */ /* 0x000fea0003800000 */
[----:B------:R3:W5:Y:S02]  /*4730*/  LDG.E.LTC128B.U16 R119, desc[UR36][R14.64+0x2] ;  /* 0x000002240e777981 */ /* 0x000764000c1e1520 */
.L_x_99:
[----:B------:R-:W-:Y:S05]  /*4740*/  BSYNC B1 ;  /* 0x0000000000017941 */ /* 0x000fea0003800000 */
.L_x_98:
[----:B-1---5:R-:W-:Y:S01]  /*4750*/  IMAD.U32 R5, R119, 0x10000, RZ ;  /* 0x0001000077057824 */ /* 0x022fe200078e00ff */
[----:B------:R-:W-:Y:S01]  /*4760*/  ISETP.NE.AND P5, PT, R116, RZ, PT ;  /* 0x000000ff7400720c */ /* 0x000fe20003fa5270 */
[----:B------:R-:W-:Y:S02]  /*4770*/  BSSY B1, `(.L_x_100) ;  /* 0x0000008000017945 */ /* 0x000fe40003800000 */
[----:B------:R-:W-:-:S04]  /*4780*/  FMUL R4, R5, R90 ;  /* 0x0000005a05047220 */ /* 0x000fc80000400000 */
[----:B------:R-:W-:-:S05]  /*4790*/  FFMA R4, R27, R22, R4 ;  /* 0x000000161b047223 */ /* 0x000fca0000000004 */
[----:B------:R-:W-:-:S05]  /*47a0*/  F2FP.BF16.F32.PACK_AB R4, RZ, R4 ;  /* 0x00000004ff04723e */ /* 0x000fca00000010ff */
[----:B------:R1:W-:Y:S01]  /*47b0*/  @P3 STG.E.U16 desc[UR36][R66.64+0x2], R4 ;  /* 0x0000020442003986 */ /* 0x0003e2000c101524 */
[----:B------:R-:W-:-:S13]  /*47c0*/  ISETP.GT.AND P3, PT, R3, 0x80, P5 ;  /* 0x000000800300780c */ /* 0x000fda0002f64270 */
[----:B-1----:R-:W-:Y:S05]  /*47d0*/  @!P3 BRA `(.L_x_101) ;  /* 0x000000000004b947 */ /* 0x002fea0003800000 */
[----:B------:R1:W5:Y:S02]  /*47e0*/  LDG.E.LTC128B.U16 R119, desc[UR36][R8.64+0x10] ;  /* 0x0000102408777981 */ /* 0x000364000c1e1520 */
.L_x_101:
[----:B------:R-:W-:Y:S05]  /*47f0*/  BSYNC B1 ;  /* 0x0000000000017941 */ /* 0x000fea0003800000 */
.L_x_100:
[----:B-----5:R-:W-:Y:S01]  /*4800*/  IMAD.U32 R5, R119, 0x10000, RZ ;  /* 0x0001000077057824 */ /* 0x020fe200078e00ff */
[----:B------:R-:W-:Y:S01]  /*4810*/  ISETP.NE.AND P5, PT, R121, RZ, PT ;  /* 0x000000ff7900720c */ /* 0x000fe20003fa5270 */
[----:B------:R-:W-:Y:S01]  /*4820*/  @P3 IMAD.MOV.U32 R4, RZ, RZ, R62 ;  /* 0x000000ffff043224 */ /* 0x000fe200078e003e */
[----:B------:R-:W-:Y:S01]  /*4830*/  BSSY B1, `(.L_x_102) ;  /* 0x000000a000017945 */ /* 0x000fe20003800000 */
[----:B------:R-:W-:-:S04]  /*4840*/  FMUL R5, R5, R90 ;  /* 0x0000005a05057220 */ /* 0x000fc80000400000 */
[----:B------:R-:W-:-:S05]  /*4850*/  FFMA R5, R28, R22, R5 ;  /* 0x000000161c057223 */ /* 0x000fca0000000005 */
[----:B------:R-:W-:-:S04]  /*4860*/  F2FP.BF16.F32.PACK_AB R5, RZ, R5 ;  /* 0x00000005ff05723e */ /* 0x000fc800000010ff */
[----:B------:R-:W-:Y:S01]  /*4870*/  PRMT R10, R5, 0x7610, R10 ;  /* 0x00007610050a7816 */ /* 0x000fe2000000000a */
[----:B------:R-:W-:-:S05]  /*4880*/  @P3 IMAD.MOV.U32 R5, RZ, RZ, R63 ;  /* 0x000000ffff053224 */ /* 0x000fca00078e003f */
[----:B------:R0:W-:Y:S01]  /*4890*/  @P3 STG.E.U16 desc[UR36][R4.64+0x10], R10 ;  /* 0x0000100a04003986 */ /* 0x0001e2000c101524 */
[----:B------:R-:W-:-:S13]  /*48a0*/  ISETP.GT.AND P3, PT, R3, 0x80, P5 ;  /* 0x000000800300780c */ /* 0x000fda0002f64270 */
[----:B0-----:R-:W-:Y:S05]  /*48b0*/  @!P3 BRA `(.L_x_103) ;  /* 0x000000000004b947 */ /* 0x001fea0003800000 */
[----:B------:R0:W5:Y:S02]  /*48c0*/  LDG.E.LTC128B.U16 R119, desc[UR36][R8.64+0x12] ;  /* 0x0000122408777981 */ /* 0x000164000c1e1520 */
.L_x_103:
[----:B------:R-:W-:Y:S05]  /*48d0*/  BSYNC B1 ;  /* 0x0000000000017941 */ /* 0x000fea0003800000 */
.L_x_102:
[----:B-----5:R-:W-:Y:S01]  /*48e0*/  IMAD.U32 R5, R119, 0x10000, RZ ;  /* 0x0001000077057824 */ /* 0x020fe200078e00ff */
[----:B------:R-:W-:Y:S03]  /*48f0*/  BSSY B1, `(.L_x_104) ;  /* 0x000000c000017945 */ /* 0x000fe60003800000 */
[----:B------:R-:W-:Y:S01]  /*4900*/  FMUL R4, R5, R90 ;  /* 0x0000005a05047220 */ /* 0x000fe20000400000 */
[----:B------:R-:W-:-:S03]  /*4910*/  @P3 IMAD.MOV.U32 R5, RZ, RZ, R63 ;  /* 0x000000ffff053224 */ /* 0x000fc600078e003f */
[----:B------:R-:W-:-:S05]  /*4920*/  FFMA R4, R29, R22, R4 ;  /* 0x000000161d047223 */ /* 0x000fca0000000004 */
[----:B------:R-:W-:-:S04]  /*4930*/  F2FP.BF16.F32.PACK_AB R4, RZ, R4 ;  /* 0x00000004ff04723e */ /* 0x000fc800000010ff */
[----:B------:R-:W-:Y:S01]  /*4940*/  PRMT R10, R4, 0x7610, R10 ;  /* 0x00007610040a7816 */ /* 0x000fe2000000000a */
[----:B------:R-:W-:-:S05]  /*4950*/  @P3 IMAD.MOV.U32 R4, RZ, RZ, R62 ;  /* 0x000000ffff043224 */ /* 0x000fca00078e003e */
[----:B------:R0:W-:Y:S01]  /*4960*/  @P3 STG.E.U16 desc[UR36][R4.64+0x12], R10 ;  /* 0x0000120a04003986 */ /* 0x0001e2000c101524 */
[----:B------:R-:W-:-:S04]  /*4970*/  ISETP.NE.AND P3, PT, R116, RZ, PT ;  /* 0x000000ff7400720c */ /* 0x000fc80003f65270 */
[----:B------:R-:W-:-:S13]  /*4980*/  ISETP.GT.AND P3, PT, R3, 0x88, P3 ;  /* 0x000000880300780c */ /* 0x000fda0001f64270 */
[----:B0-----:R-:W-:Y:S05]  /*4990*/  @!P3 BRA `(.L_x_105) ;  /* 0x000000000004b947 */ /* 0x001fea0003800000 */
[----:B------:R0:W5:Y:S02]  /*49a0*/  LDG.E.LTC128B.U16 R119, desc[UR36][R14.64+0x10] ;  /* 0x000010240e777981 */ /* 0x000164000c1e1520 */
.L_x_105:
[----:B------:R-:W-:Y:S05]  /*49b0*/  BSYNC B1 ;  /* 0x0000000000017941 */ /* 0x000fea0003800000 */
.L_x_104:
        /* <DEDUP_REMOVED lines=9> */
.L_x_107:
[----:B------:R-:W-:Y:S05]  /*4a50*/  BSYNC B1 ;  /* 0x0000000000017941 */ /* 0x000fea0003800000 */
.L_x_106:
[----:B-----5:R-:W-:Y:S01]  /*4a60*/  IMAD.U32 R5, R119, 0x10000, RZ ;  /* 0x0001000077057824 */ /* 0x020fe200078e00ff */
[----:B------:R-:W-:Y:S01]  /*4a70*/  ISETP.NE.AND P5, PT, R102, RZ, PT ;  /* 0x000000ff6600720c */ /* 0x000fe20003fa5270 */
[----:B------:R-:W-:Y:S02]  /*4a80*/  BSSY B1, `(.L_x_108) ;  /* 0x000000b000017945 */ /* 0x000fe40003800000 */
[----:B------:R-:W-:Y:S01]  /*4a90*/  FMUL R4, R5, R90 ;  /* 0x0000005a05047220 */ /* 0x000fe20000400000 */
[----:B------:R-:W-:-:S03]  /*4aa0*/  @P3 IMAD.MOV.U32 R5, RZ, RZ, R7 ;  /* 0x000000ffff053224 */ /* 0x000fc600078e0007 */
        /* <DEDUP_REMOVED lines=8> */
.L_x_109:
[----:B------:R-:W-:Y:S05]  /*4b30*/  BSYNC B1 ;  /* 0x0000000000017941 */ /* 0x000fea0003800000 */
.L_x_108:
        /* <DEDUP_REMOVED lines=13> */
.L_x_111:
[----:B------:R-:W-:Y:S05]  /*4c10*/  BSYNC B1 ;  /* 0x0000000000017941 */ /* 0x000fea0003800000 */
.L_x_110:
        /* <DEDUP_REMOVED lines=13> */
.L_x_113:
[----:B------:R-:W-:Y:S05]  /*4cf0*/  BSYNC B1 ;  /* 0x0000000000017941 */ /* 0x000fea0003800000 */
.L_x_112:
[----:B-----5:R-:W-:Y:S01]  /*4d00*/  IMAD.U32 R5, R119, 0x10000, RZ ;  /* 0x0001000077057824 */ /* 0x020fe200078e00ff */
[----:B------:R-:W-:Y:S01]  /*4d10*/  BSSY B1, `(.L_x_114) ;  /* 0x000000b000017945 */ /* 0x000fe20003800000 */
[----:B------:R-:W-:Y:S02]  /*4d20*/  @P3 IMAD.MOV.U32 R4, RZ, RZ, R6 ;  /* 0x000000ffff043224 */ /* 0x000fe400078e0006 */
        /* <DEDUP_REMOVED lines=9> */
.L_x_115:
[----:B------:R-:W-:Y:S05]  /*4dc0*/  BSYNC B1 ;  /* 0x0000000000017941 */ /* 0x000fea0003800000 */
.L_x_114:
        /* <DEDUP_REMOVED lines=13> */
.L_x_117:
[----:B------:R-:W-:Y:S05]  /*4ea0*/  BSYNC B1 ;  /* 0x0000000000017941 */ /* 0x000fea0003800000 */
.L_x_116:
        /* <DEDUP_REMOVED lines=13> */
.L_x_119:
[----:B------:R-:W-:Y:S05]  /*4f80*/  BSYNC B1 ;  /* 0x0000000000017941 */ /* 0x000fea0003800000 */
.L_x_118:
        /* <DEDUP_REMOVED lines=13> */
.L_x_121:
[----:B------:R-:W-:Y:S05]  /*5060*/  BSYNC B1 ;  /* 0x0000000000017941 */ /* 0x000fea0003800000 */
.L_x_120:
        /* <DEDUP_REMOVED lines=12> */
.L_x_123:
[----:B------:R-:W-:Y:S05]  /*5130*/  BSYNC B1 ;  /* 0x0000000000017941 */ /* 0x000fea0003800000 */
.L_x_122:
        /* <DEDUP_REMOVED lines=13> */
.L_x_125:
[----:B------:R-:W-:Y:S05]  /*5210*/  BSYNC B1 ;  /* 0x0000000000017941 */ /* 0x000fea0003800000 */
.L_x_124:
        /* <DEDUP_REMOVED lines=13> */
.L_x_127:
[----:B------:R-:W-:Y:S05]  /*52f0*/  BSYNC B1 ;  /* 0x0000000000017941 */ /* 0x000fea0003800000 */
.L_x_126:
        /* <DEDUP_REMOVED lines=13> */
.L_x_129:
[----:B------:R-:W-:Y:S05]  /*53d0*/  BSYNC B1 ;  /* 0x0000000000017941 */ /* 0x000fea0003800000 */
.L_x_128:
        /* <DEDUP_REMOVED lines=12> */
.L_x_131:
[----:B------:R-:W-:Y:S05]  /*54a0*/  BSYNC B1 ;  /* 0x0000000000017941 */ /* 0x000fea0003800000 */
.L_x_130:
        /* <DEDUP_REMOVED lines=13> */
.L_x_133:
[----:B------:R-:W-:Y:S05]  /*5580*/  BSYNC B1 ;  /* 0x0000000000017941 */ /* 0x000fea0003800000 */
.L_x_132:
        /* <DEDUP_REMOVED lines=12> */
.L_x_135:
[----:B------:R-:W-:Y:S05]  /*5650*/  BSYNC B1 ;  /* 0x0000000000017941 */ /* 0x000fea0003800000 */
.L_x_134:
        /* <DEDUP_REMOVED lines=12> */
.L_x_137:
[----:B------:R-:W-:Y:S05]  /*5720*/  BSYNC B1 ;  /* 0x0000000000017941 */ /* 0x000fea0003800000 */
.L_x_136:
        /* <DEDUP_REMOVED lines=12> */
.L_x_139:
[----:B------:R-:W-:Y:S05]  /*57f0*/  BSYNC B1 ;  /* 0x0000000000017941 */ /* 0x000fea0003800000 */
.L_x_138:
        /* <DEDUP_REMOVED lines=12> */
.L_x_141:
[----:B------:R-:W-:Y:S05]  /*58c0*/  BSYNC B1 ;  /* 0x0000000000017941 */ /* 0x000fea0003800000 */
.L_x_140:
        /* <DEDUP_REMOVED lines=12> */
.L_x_143:
[----:B------:R-:W-:Y:S05]  /*5990*/  BSYNC B1 ;  /* 0x0000000000017941 */ /* 0x000fea0003800000 */
.L_x_142:
[----:B-----5:R-:W-:Y:S01]  /*59a0*/  IMAD.U32 R5, R119, 0x10000, RZ ;  /* 0x0001000077057824 */ /* 0x020fe200078e00ff */
[----:B------:R-:W-:Y:S01]  /*59b0*/  ISETP.GT.AND P6, PT, R3, 0x88, P6 ;  /* 0x000000880300780c */ /* 0x000fe200037c4270 */
        /* <DEDUP_REMOVED lines=8> */
[----:B------:R-:W-:Y:S05]  /*5a40*/  @!P6 BRA `(.L_x_145) ;  /* 0x000000000004e947 */ /* 0x000fea0003800000 */
[----:B------:R0:W5:Y:S02]  /*5a50*/  LDG.E.LTC128B.U16 R119, desc[UR36][R14.64+0x60] ;  /* 0x000060240e777981 */ /* 0x000164000c1e1520 */
.L_x_145:
[----:B------:R-:W-:Y:S05]  /*5a60*/  BSYNC B1 ;  /* 0x0000000000017941 */ /* 0x000fea0003800000 */
.L_x_144:
[----:B0----5:R-:W-:Y:S01]  /*5a70*/  IMAD.U32 R5, R119, 0x10000, RZ ;  /* 0x0001000077057824 */ /* 0x021fe200078e00ff */
[----:B------:R-:W-:Y:S01]  /*5a80*/  ISETP.GT.AND P2, PT, R3, 0x88, P2 ;  /* 0x000000880300780c */ /* 0x000fe20001744270 */
        /* <DEDUP_REMOVED lines=8> */
[----:B------:R-:W-:Y:S05]  /*5b10*/  @!P2 BRA `(.L_x_147) ;  /* 0x000000000004a947 */ /* 0x000fea0003800000 */
[----:B------:R0:W5:Y:S02]  /*5b20*/  LDG.E.LTC128B.U16 R119, desc[UR36][R14.64+0x62] ;  /* 0x000062240e777981 */ /* 0x000164000c1e1520 */
.L_x_147:
[----:B------:R-:W-:Y:S05]  /*5b30*/  BSYNC B1 ;  /* 0x0000000000017941 */ /* 0x000fea0003800000 */
.L_x_146:
[----:B0----5:R-:W-:Y:S01]  /*5b40*/  IMAD.U32 R5, R119, 0x10000, RZ ;  /* 0x0001000077057824 */ /* 0x021fe200078e00ff */
        /* <DEDUP_REMOVED lines=11> */
.L_x_149:
[----:B------:R-:W-:Y:S05]  /*5c00*/  BSYNC B1 ;  /* 0x0000000000017941 */ /* 0x000fea0003800000 */
.L_x_148:
        /* <DEDUP_REMOVED lines=12> */
.L_x_151:
[----:B------:R-:W-:Y:S05]  /*5cd0*/  BSYNC B1 ;  /* 0x0000000000017941 */ /* 0x000fea0003800000 */
.L_x_150:
[----:B0----5:R-:W-:Y:S01]  /*5ce0*/  IMAD.U32 R5, R119, 0x10000, RZ ;  /* 0x0001000077057824 */ /* 0x021fe200078e00ff */
[----:B------:R-:W-:Y:S01]  /*5cf0*/  ISETP.GT.AND P1, PT, R3, 0x88, P1 ;  /* 0x000000880300780c */ /* 0x000fe20000f24270 */
[----:B------:R-:W-:Y:S02]  /*5d00*/  BSSY B1, `(.L_x_152) ;  /* 0x0000007000017945 */ /* 0x000fe40003800000 */
[----:B------:R-:W-:-:S04]  /*5d10*/  FMUL R4, R5, R90 ;  /* 0x0000005a05047220 */ /* 0x000fc80000400000 */
[----:B------:R-:W-:-:S05]  /*5d20*/  FFMA R4, R53, R22, R4 ;  /* 0x0000001635047223 */ /* 0x000fca0000000004 */
[----:B------:R-:W-:-:S05]  /*5d30*/  F2FP.BF16.F32.PACK_AB R4, RZ, R4 ;  /* 0x00000004ff04723e */ /* 0x000fca00000010ff */
[----:B------:R0:W-:Y:S01]  /*5d40*/  @P2 STG.E.U16 desc[UR36][R62.64+0x72], R4 ;  /* 0x000072043e002986 */ /* 0x0001e2000c101524 */
[----:B------:R-:W-:Y:S05]  /*5d50*/  @!P1 BRA `(.L_x_153) ;  /* 0x0000000000049947 */ /* 0x000fea0003800000 */
[----:B------:R0:W5:Y:S02]  /*5d60*/  LDG.E.LTC128B.U16 R119, desc[UR36][R14.64+0x70] ;  /* 0x000070240e777981 */ /* 0x000164000c1e1520 */
.L_x_153:
[----:B------:R-:W-:Y:S05]  /*5d70*/  BSYNC B1 ;  /* 0x0000000000017941 */ /* 0x000fea0003800000 */
.L_x_152:
[----:B-----5:R-:W-:Y:S01]  /*5d80*/  IMAD.U32 R5, R119, 0x10000, RZ ;  /* 0x0001000077057824 */ /* 0x020fe200078e00ff */
[----:B------:R-:W-:Y:S01]  /*5d90*/  ISETP.GT.AND P0, PT, R3, 0x88, P0 ;  /* 0x000000880300780c */ /* 0x000fe20000704270 */
[----:B0-----:R-:W-:Y:S01]  /*5da0*/  @P1 IMAD.MOV.U32 R4, RZ, RZ, R6 ;  /* 0x000000ffff041224 */ /* 0x001fe200078e0006 */
[----:B------:R-:W-:Y:S01]  /*5db0*/  BSSY B1, `(.L_x_154) ;  /* 0x0000009000017945 */ /* 0x000fe20003800000 */
[----:B------:R-:W-:-:S04]  /*5dc0*/  FMUL R5, R5, R90 ;  /* 0x0000005a05057220 */ /* 0x000fc80000400000 */
[----:B------:R-:W-:-:S05]  /*5dd0*/  FFMA R5, R54, R22, R5 ;  /* 0x0000001636057223 */ /* 0x000fca0000000005 */
[----:B------:R-:W-:-:S04]  /*5de0*/  F2FP.BF16.F32.PACK_AB R5, RZ, R5 ;  /* 0x00000005ff05723e */ /* 0x000fc800000010ff */
[----:B-1----:R-:W-:Y:S01]  /*5df0*/  PRMT R8, R5, 0x7610, R8 ;  /* 0x0000761005087816 */ /* 0x002fe20000000008 */
[----:B------:R-:W-:-:S05]  /*5e00*/  @P1 IMAD.MOV.U32 R5, RZ, RZ, R7 ;  /* 0x000000ffff051224 */ /* 0x000fca00078e0007 */
[----:B------:R0:W-:Y:S01]  /*5e10*/  @P1 STG.E.U16 desc[UR36][R4.64+0x70], R8 ;  /* 0x0000700804001986 */ /* 0x0001e2000c101524 */
[----:B------:R-:W-:Y:S05]  /*5e20*/  @!P0 BRA `(.L_x_155) ;  /* 0x0000000000048947 */ /* 0x000fea0003800000 */
[----:B------:R1:W5:Y:S02]  /*5e30*/  LDG.E.LTC128B.U16 R119, desc[UR36][R14.64+0x72] ;  /* 0x000072240e777981 */ /* 0x000364000c1e1520 */
.L_x_155:
[----:B------:R-:W-:Y:S05]  /*5e40*/  BSYNC B1 ;  /* 0x0000000000017941 */ /* 0x000fea0003800000 */
.L_x_154:
[----:B------:R-:W-:Y:S05]  /*5e50*/  @!P0 BRA `(.L_x_156) ;  /* 0x0000001400688947 */ /* 0x000fea0003800000 */
[----:B-----5:R-:W-:-:S04]  /*5e60*/  IMAD.U32 R119, R119, 0x10000, RZ ;  /* 0x0001000077777824 */ /* 0x020fc800078e00ff */
[----:B0-----:R-:W-:-:S04]  /*5e70*/  FMUL R4, R119, R90 ;  /* 0x0000005a77047220 */ /* 0x001fc80000400000 */
[----:B------:R-:W-:-:S05]  /*5e80*/  FFMA R4, R55, R22, R4 ;  /* 0x0000001637047223 */ /* 0x000fca0000000004 */
[----:B------:R-:W-:-:S05]  /*5e90*/  F2FP.BF16.F32.PACK_AB R4, RZ, R4 ;  /* 0x00000004ff04723e */ /* 0x000fca00000010ff */
[----:B------:R0:W-:Y:S01]  /*5ea0*/  STG.E.U16 desc[UR36][R6.64+0x72], R4 ;  /* 0x0000720406007986 */ /* 0x0001e2000c101524 */
[----:B------:R-:W-:Y:S05]  /*5eb0*/  BRA `(.L_x_156) ;  /* 0x0000001400507947 */ /* 0x000fea0003800000 */
.L_x_33:
[----:B------:R-:W-:Y:S01]  /*5ec0*/  ULDC.64 UR4, c[0x0][0x5c0] ;  /* 0x0001700000047ab9 */ /* 0x000fe20000000a00 */
[----:B------:R-:W-:Y:S01]  /*5ed0*/  ISETP.GT.AND P4, PT, R4, 0x1, PT ;  /* 0x000000010400780c */ /* 0x000fe20003f84270 */
[-C--:B------:R-:W-:Y:S01]  /*5ee0*/  FMUL R56, R56, R22.reuse ;  /* 0x0000001638387220 */ /* 0x080fe20000400000 */
[----:B------:R-:W-:Y:S01]  /*5ef0*/  LEA R10, P1, R110, UR4, 0x1 ;  /* 0x000000046e0a7c11 */ /* 0x000fe2000f8208ff */
[-C--:B------:R-:W-:Y:S01]  /*5f00*/  FMUL R57, R57, R22.reuse ;  /* 0x0000001639397220 */ /* 0x080fe20000400000 */
[C---:B------:R-:W-:Y:S01]  /*5f10*/  IMAD.SHL.U32 R7, R95.reuse, 0x2, RZ ;  /* 0x000000025f077824 */ /* 0x040fe200078e00ff */
[----:B------:R-:W-:Y:S01]  /*5f20*/  SHF.L.U64.HI R5, R95, 0x1, R94 ;  /* 0x000000015f057819 */ /* 0x000fe2000001025e */
[----:B------:R-:W-:Y:S01]  /*5f30*/  IMAD.SHL.U32 R23, R96, 0x2, RZ ;  /* 0x0000000260177824 */ /* 0x000fe200078e00ff */
[----:B------:R-:W-:Y:S01]  /*5f40*/  LEA.HI.X R11, R110, UR5, R113, 0x1, P1 ;  /* 0x000000056e0b7c11 */ /* 0x000fe200088f0c71 */
[-C--:B------:R-:W-:Y:S01]  /*5f50*/  FMUL R58, R58, R22.reuse ;  /* 0x000000163a3a7220 */ /* 0x080fe20000400000 */
[----:B------:R-:W-:Y:S01]  /*5f60*/  ISETP.GT.AND P1, PT, R3, RZ, P4 ;  /* 0x000000ff0300720c */ /* 0x000fe20002724270 */
[----:B------:R-:W-:Y:S01]  /*5f70*/  FMUL R59, R59, R22 ;  /* 0x000000163b3b7220 */ /* 0x000fe20000400000 */
[----:B------:R-:W-:Y:S01]  /*5f80*/  F2FP.BF16.F32.PACK_AB R56, RZ, R56 ;  /* 0x00000038ff38723e */ /* 0x000fe200000010ff */
[-C--:B------:R-:W-:Y:S01]  /*5f90*/  FMUL R60, R60, R22.reuse ;  /* 0x000000163c3c7220 */ /* 0x080fe20000400000 */
[----:B------:R-:W-:Y:S01]  /*5fa0*/  F2FP.BF16.F32.PACK_AB R57, RZ, R57 ;  /* 0x00000039ff39723e */ /* 0x000fe200000010ff */
[----:B------:R-:W-:Y:S01]  /*5fb0*/  FMUL R61, R61, R22 ;  /* 0x000000163d3d7220 */ /* 0x000fe20000400000 */
[----:B------:R-:W-:Y:S01]  /*5fc0*/  SHF.L.U64.HI R13, R96, 0x1, R93 ;  /* 0x00000001600d7819 */ /* 0x000fe2000001025d */
[----:B------:R-:W-:Y:S01]  /*5fd0*/  @P0 STG.E.U16 desc[UR36][R10.64], R56 ;  /* 0x000000380a000986 */ /* 0x000fe2000c101524 */
[----:B------:R-:W-:Y:S01]  /*5fe0*/  IADD3 R8, P0, R7, R10, RZ ;  /* 0x0000000a07087210 */ /* 0x000fe20007f1e0ff */
[-C--:B------:R-:W-:Y:S01]  /*5ff0*/  FMUL R62, R62, R22.reuse ;  /* 0x000000163e3e7220 */ /* 0x080fe20000400000 */
[----:B------:R-:W-:Y:S01]  /*6000*/  ISETP.GT.AND P2, PT, R3, 0x8, P5 ;  /* 0x000000080300780c */ /* 0x000fe20002f44270 */
[----:B------:R-:W-:Y:S01]  /*6010*/  FMUL R63, R63, R22 ;  /* 0x000000163f3f7220 */ /* 0x000fe20000400000 */
[----:B------:R-:W-:Y:S01]  /*6020*/  ISETP.GT.AND P3, PT, R4, 0x8, PT ;  /* 0x000000080400780c */ /* 0x000fe20003f64270 */
[----:B------:R-:W-:Y:S01]  /*6030*/  IMAD.X R9, R5, 0x1, R11, P0 ;  /* 0x0000000105097824 */ /* 0x000fe200000e060b */
[----:B------:R-:W-:Y:S01]  /*6040*/  @P1 STG.E.U16 desc[UR36][R10.64+0x2], R57 ;  /* 0x000002390a001986 */ /* 0x000fe2000c101524 */
[----:B------:R-:W-:Y:S01]  /*6050*/  IADD3 R6, P0, P1, R23, R10, R7 ;  /* 0x0000000a17067210 */ /* 0x000fe2000791e007 */
[----:B------:R-:W-:Y:S01]  /*6060*/  FMUL R64, R64, R22 ;  /* 0x0000001640407220 */ /* 0x000fe20000400000 */
[----:B------:R-:W-:Y:S01]  /*6070*/  F2FP.BF16.F32.PACK_AB R58, RZ, R58 ;  /* 0x0000003aff3a723e */ /* 0x000fe200000010ff */
[-C--:B------:R-:W-:Y:S01]  /*6080*/  FMUL R65, R65, R22.reuse ;  /* 0x0000001641417220 */ /* 0x080fe20000400000 */
[----:B------:R-:W-:Y:S01]  /*6090*/  IADD3.X R7, R13, R11, R5, P0, P1 ;  /* 0x0000000b0d077210 */ /* 0x000fe200007e2405 */
[-C--:B------:R-:W-:Y:S01]  /*60a0*/  FMUL R66, R66, R22.reuse ;  /* 0x0000001642427220 */ /* 0x080fe20000400000 */
[----:B------:R-:W-:Y:S01]  /*60b0*/  ISETP.GT.AND P1, PT, R3, 0x8, P4 ;  /* 0x000000080300780c */ /* 0x000fe20002724270 */
[-C--:B------:R-:W-:Y:S01]  /*60c0*/  FMUL R67, R67, R22.reuse ;  /* 0x0000001643437220 */ /* 0x080fe20000400000 */
[----:B------:R-:W-:Y:S01]  /*60d0*/  ISETP.GT.AND P0, PT, R3, RZ, P3 ;  /* 0x000000ff0300720c */ /* 0x000fe20001f04270 */
[----:B------:R-:W-:Y:S01]  /*60e0*/  @P2 STG.E.U16 desc[UR36][R8.64], R58 ;  /* 0x0000003a08002986 */ /* 0x000fe2000c101524 */
[----:B------:R-:W-:Y:S01]  /*60f0*/  F2FP.BF16.F32.PACK_AB R59, RZ, R59 ;  /* 0x0000003bff3b723e */ /* 0x000fe200000010ff */
[----:B------:R-:W-:Y:S01]  /*6100*/  FMUL R68, R68, R22 ;  /* 0x0000001644447220 */ /* 0x000fe20000400000 */
[----:B------:R-:W-:Y:S01]  /*6110*/  F2FP.BF16.F32.PACK_AB R60, RZ, R60 ;  /* 0x0000003cff3c723e */ /* 0x000fe200000010ff */
[-C--:B------:R-:W-:Y:S01]  /*6120*/  FMUL R69, R69, R22.reuse ;  /* 0x0000001645457220 */ /* 0x080fe20000400000 */
[----:B------:R-:W-:Y:S01]  /*6130*/  ISETP.GT.AND P2, PT, R4, 0x9, PT ;  /* 0x000000090400780c */ /* 0x000fe20003f44270 */
[-C--:B------:R-:W-:Y:S01]  /*6140*/  FMUL R70, R70, R22.reuse ;  /* 0x0000001646467220 */ /* 0x080fe20000400000 */
[----:B------:R-:W-:Y:S01]  /*6150*/  F2FP.BF16.F32.PACK_AB R61, RZ, R61 ;  /* 0x0000003dff3d723e */ /* 0x000fe200000010ff */
[----:B------:R-:W-:Y:S01]  /*6160*/  FMUL R71, R71, R22 ;  /* 0x0000001647477220 */ /* 0x000fe20000400000 */
[----:B------:R-:W-:Y:S01]  /*6170*/  F2FP.BF16.F32.PACK_AB R62, RZ, R62 ;  /* 0x0000003eff3e723e */ /* 0x000fe200000010ff */
[----:B------:R-:W-:Y:S01]  /*6180*/  @P1 STG.E.U16 desc[UR36][R8.64+0x2], R59 ;  /* 0x0000023b08001986 */ /* 0x000fe2000c101524 */
[----:B------:R-:W-:Y:S01]  /*6190*/  F2FP.BF16.F32.PACK_AB R63, RZ, R63 ;  /* 0x0000003fff3f723e */ /* 0x000fe200000010ff */
[----:B------:R-:W-:Y:S01]  /*61a0*/  FMUL R72, R72, R22 ;  /* 0x0000001648487220 */ /* 0x000fe20000400000 */
[----:B------:R-:W-:Y:S01]  /*61b0*/  F2FP.BF16.F32.PACK_AB R64, RZ, R64 ;  /* 0x00000040ff40723e */ /* 0x000fe200000010ff */
[----:B------:R-:W-:Y:S01]  /*61c0*/  @P0 STG.E.U16 desc[UR36][R10.64+0x10], R60 ;  /* 0x0000103c0a000986 */ /* 0x000fe2000c101524 */
[----:B------:R-:W-:Y:S01]  /*61d0*/  ISETP.GT.AND P0, PT, R3, RZ, P2 ;  /* 0x000000ff0300720c */ /* 0x000fe20001704270 */
[-C--:B------:R-:W-:Y:S01]  /*61e0*/  FMUL R73, R73, R22.reuse ;  /* 0x0000001649497220 */ /* 0x080fe20000400000 */
[----:B------:R-:W-:Y:S01]  /*61f0*/  ISETP.GT.AND P1, PT, R4, 0x11, PT ;  /* 0x000000110400780c */ /* 0x000fe20003f24270 */
[-C--:B------:R-:W-:Y:S01]  /*6200*/  FMUL R74, R74, R22.reuse ;  /* 0x000000164a4a7220 */ /* 0x080fe20000400000 */
[----:B------:R-:W-:Y:S01]  /*6210*/  F2FP.BF16.F32.PACK_AB R65, RZ, R65 ;  /* 0x00000041ff41723e */ /* 0x000fe200000010ff */
[----:B------:R-:W-:Y:S01]  /*6220*/  FMUL R75, R75, R22 ;  /* 0x000000164b4b7220 */ /* 0x000fe20000400000 */
[----:B------:R-:W-:Y:S01]  /*6230*/  F2FP.BF16.F32.PACK_AB R66, RZ, R66 ;  /* 0x00000042ff42723e */ /* 0x000fe200000010ff */
[-C--:B------:R-:W-:Y:S01]  /*6240*/  FMUL R76, R76, R22.reuse ;  /* 0x000000164c4c7220 */ /* 0x080fe20000400000 */
[----:B------:R-:W-:Y:S01]  /*6250*/  F2FP.BF16.F32.PACK_AB R67, RZ, R67 ;  /* 0x00000043ff43723e */ /* 0x000fe200000010ff */
[----:B------:R-:W-:Y:S01]  /*6260*/  FMUL R77, R77, R22 ;  /* 0x000000164d4d7220 */ /* 0x000fe20000400000 */
[----:B------:R-:W-:Y:S01]  /*6270*/  F2FP.BF16.F32.PACK_AB R68, RZ, R68 ;  /* 0x00000044ff44723e */ /* 0x000fe200000010ff */
[-C--:B------:R-:W-:Y:S01]  /*6280*/  FMUL R78, R78, R22.reuse ;  /* 0x000000164e4e7220 */ /* 0x080fe20000400000 */
[----:B------:R-:W-:Y:S01]  /*6290*/  F2FP.BF16.F32.PACK_AB R69, RZ, R69 ;  /* 0x00000045ff45723e */ /* 0x000fe200000010ff */
[----:B------:R-:W-:Y:S01]  /*62a0*/  @P0 STG.E.U16 desc[UR36][R10.64+0x12], R61 ;  /* 0x0000123d0a000986 */ /* 0x000fe2000c101524 */
[----:B------:R-:W-:Y:S01]  /*62b0*/  ISETP.GT.AND P0, PT, R3, 0x8, P3 ;  /* 0x000000080300780c */ /* 0x000fe20001f04270 */
        /* <DEDUP_REMOVED lines=14> */
[-C--:B------:R-:W-:Y:S01]  /*63a0*/  FMUL R85, R85, R22.reuse ;  /* 0x0000001655557220 */ /* 0x080fe20000400000 */
[----:B------:R-:W-:Y:S01]  /*63b0*/  ISETP.GT.AND P2, PT, R4, 0x10, PT ;  /* 0x000000100400780c */ /* 0x000fe20003f44270 */
        /* <DEDUP_REMOVED lines=10> */
[----:B------:R-:W-:Y:S01]  /*6460*/  @P0 STG.E.U16 desc[UR36][R8.64+0x12], R63 ;  /* 0x0000123f08000986 */ /* 0x000fe2000c101524 */
[----:B------:R-:W-:Y:S01]  /*6470*/  ISETP.GT.AND P0, PT, R3, RZ, P2 ;  /* 0x000000ff0300720c */ /* 0x000fe20001704270 */
        /* <DEDUP_REMOVED lines=12> */
[----:B------:R-:W-:Y:S01]  /*6540*/  @P0 STG.E.U16 desc[UR36][R10.64+0x20], R64 ;  /* 0x000020400a000986 */ /* 0x000fe2000c101524 */
[----:B------:R-:W-:Y:S01]  /*6550*/  ISETP.GT.AND P0, PT, R3, RZ, P1 ;  /* 0x000000ff0300720c */ /* 0x000fe20000f04270 */
        /* <DEDUP_REMOVED lines=13> */
[----:B------:R-:W-:Y:S01]  /*6630*/  ISETP.GT.AND P0, PT, R3, 0x8, P2 ;  /* 0x000000080300780c */ /* 0x000fe20001704270 */
        /* <DEDUP_REMOVED lines=36> */
[----:B------:R-:W-:Y:S01]  /*6880*/  FMUL R55, R55, R22 ;  /* 0x0000001637377220 */ /* 0x000fe20000400000 */
[----:B------:R-:W-:-:S02]  /*6890*/  F2FP.BF16.F32.PACK_AB R41, RZ, R41 ;  /* 0x00000029ff29723e */ /* 0x000fc400000010ff */
[----:B------:R-:W-:Y:S01]  /*68a0*/  F2FP.BF16.F32.PACK_AB R42, RZ, R42 ;  /* 0x0000002aff2a723e */ /* 0x000fe200000010ff */
[----:B------:R-:W-:Y:S01]  /*68b0*/  @P0 STG.E.U16 desc[UR36][R10.64+0x30], R68 ;  /* 0x000030440a000986 */ /* 0x000fe2000c101524 */
[----:B------:R-:W-:Y:S02]  /*68c0*/  ISETP.GT.AND P0, PT, R3, RZ, P1 ;  /* 0x000000ff0300720c */ /* 0x000fe40000f04270 */
[----:B------:R-:W-:Y:S02]  /*68d0*/  F2FP.BF16.F32.PACK_AB R43, RZ, R43 ;  /* 0x0000002bff2b723e */ /* 0x000fe400000010ff */
[----:B------:R-:W-:Y:S02]  /*68e0*/  F2FP.BF16.F32.PACK_AB R44, RZ, R44 ;  /* 0x0000002cff2c723e */ /* 0x000fe400000010ff */
[----:B------:R-:W-:Y:S02]  /*68f0*/  F2FP.BF16.F32.PACK_AB R45, RZ, R45 ;  /* 0x0000002dff2d723e */ /* 0x000fe400000010ff */
[----:B------:R-:W-:-:S02]  /*6900*/  F2FP.BF16.F32.PACK_AB R46, RZ, R46 ;  /* 0x0000002eff2e723e */ /* 0x000fc400000010ff */
[----:B------:R-:W-:Y:S02]  /*6910*/  F2FP.BF16.F32.PACK_AB R47, RZ, R47 ;  /* 0x0000002fff2f723e */ /* 0x000fe400000010ff */
[----:B------:R-:W-:Y:S01]  /*6920*/  F2FP.BF16.F32.PACK_AB R48, RZ, R48 ;  /* 0x00000030ff30723e */ /* 0x000fe200000010ff */
[----:B------:R-:W-:Y:S01]  /*6930*/  @P0 STG.E.U16 desc[UR36][R10.64+0x32], R69 ;  /* 0x000032450a000986 */ /* 0x000fe2000c101524 */
[----:B------:R-:W-:Y:S02]  /*6940*/  ISETP.GT.AND P0, PT, R3, 0x8, P2 ;  /* 0x000000080300780c */ /* 0x000fe40001704270 */
[----:B------:R-:W-:Y:S02]  /*6950*/  ISETP.GT.AND P2, PT, R4, 0x20, PT ;  /* 0x000000200400780c */ /* 0x000fe40003f44270 */
[----:B------:R-:W-:Y:S02]  /*6960*/  F2FP.BF16.F32.PACK_AB R49, RZ, R49 ;  /* 0x00000031ff31723e */ /* 0x000fe400000010ff */
[----:B------:R-:W-:-:S02]  /*6970*/  F2FP.BF16.F32.PACK_AB R50, RZ, R50 ;  /* 0x00000032ff32723e */ /* 0x000fc400000010ff */
[----:B------:R-:W-:Y:S02]  /*6980*/  F2FP.BF16.F32.PACK_AB R51, RZ, R51 ;  /* 0x00000033ff33723e */ /* 0x000fe400000010ff */
[----:B------:R-:W-:Y:S02]  /*6990*/  F2FP.BF16.F32.PACK_AB R52, RZ, R52 ;  /* 0x00000034ff34723e */ /* 0x000fe400000010ff */
[----:B------:R-:W-:Y:S01]  /*69a0*/  F2FP.BF16.F32.PACK_AB R53, RZ, R53 ;  /* 0x00000035ff35723e */ /* 0x000fe200000010ff */
[----:B------:R-:W-:Y:S01]  /*69b0*/  @P0 STG.E.U16 desc[UR36][R8.64+0x30], R70 ;  /* 0x0000304608000986 */ /* 0x000fe2000c101524 */
[----:B------:R-:W-:Y:S02]  /*69c0*/  ISETP.GT.AND P0, PT, R3, 0x8, P1 ;  /* 0x000000080300780c */ /* 0x000fe40000f04270 */
[----:B------:R-:W-:Y:S02]  /*69d0*/  ISETP.GT.AND P1, PT, R4, 0x21, PT ;  /* 0x000000210400780c */ /* 0x000fe40003f24270 */
[----:B------:R-:W-:-:S02]  /*69e0*/  F2FP.BF16.F32.PACK_AB R54, RZ, R54 ;  /* 0x00000036ff36723e */ /* 0x000fc400000010ff */
[----:B------:R-:W-:-:S07]  /*69f0*/  F2FP.BF16.F32.PACK_AB R55, RZ, R55 ;  /* 0x00000037ff37723e */ /* 0x000fce00000010ff */
[----:B------:R-:W-:Y:S01]  /*6a00*/  @P0 STG.E.U16 desc[UR36][R8.64+0x32], R71 ;  /* 0x0000324708000986 */ /* 0x000fe2000c101524 */
[----:B------:R-:W-:-:S13]  /*6a10*/  ISETP.GT.AND P0, PT, R3, RZ, P2 ;  /* 0x000000ff0300720c */ /* 0x000fda0001704270 */
[----:B------:R-:W-:Y:S01]  /*6a20*/  @P0 STG.E.U16 desc[UR36][R10.64+0x40], R72 ;  /* 0x000040480a000986 */ /* 0x000fe2000c101524 */
[----:B------:R-:W-:-:S13]  /*6a30*/  ISETP.GT.AND P0, PT, R3, RZ, P1 ;  /* 0x000000ff0300720c */ /* 0x000fda0000f04270 */
[----:B------:R-:W-:Y:S01]  /*6a40*/  @P0 STG.E.U16 desc[UR36][R10.64+0x42], R73 ;  /* 0x000042490a000986 */ /* 0x000fe2000c101524 */
[----:B------:R-:W-:Y:S02]  /*6a50*/  ISETP.GT.AND P0, PT, R3, 0x8, P2 ;  /* 0x000000080300780c */ /* 0x000fe40001704270 */
[----:B------:R-:W-:-:S11]  /*6a60*/  ISETP.GT.AND P2, PT, R4, 0x38, PT ;  /* 0x000000380400780c */ /* 0x000fd60003f44270 */
[----:B------:R-:W-:Y:S01]  /*6a70*/  @P0 STG.E.U16 desc[UR36][R8.64+0x40], R74 ;  /* 0x0000404a08000986 */ /* 0x000fe2000c101524 */
[----:B------:R-:W-:Y:S02]  /*6a80*/  ISETP.GT.AND P0, PT, R3, 0x8, P1 ;  /* 0x000000080300780c */ /* 0x000fe40000f04270 */
[----:B------:R-:W-:-:S11]  /*6a90*/  ISETP.GT.AND P1, PT, R4, 0x28, PT ;  /* 0x000000280400780c */ /* 0x000fd60003f24270 */
[----:B------:R-:W-:Y:S01]  /*6aa0*/  @P0 STG.E.U16 desc[UR36][R8.64+0x42], R75 ;  /* 0x0000424b08000986 */ /* 0x000fe2000c101524 */
[----:B------:R-:W-:-:S13]  /*6ab0*/  ISETP.GT.AND P0, PT, R3, RZ, P1 ;  /* 0x000000ff0300720c */ /* 0x000fda0000f04270 */
[----:B------:R-:W-:Y:S01]  /*6ac0*/  @P0 STG.E.U16 desc[UR36][R10.64+0x50], R76 ;  /* 0x0000504c0a000986 */ /* 0x000fe2000c101524 */
[----:B------:R-:W-:-:S13]  /*6ad0*/  ISETP.GT.AND P0, PT, R3, RZ, P4 ;  /* 0x000000ff0300720c */ /* 0x000fda0002704270 */
[----:B------:R-:W-:Y:S01]  /*6ae0*/  @P0 STG.E.U16 desc[UR36][R10.64+0x52], R77 ;  /* 0x0000524d0a000986 */ /* 0x000fe2000c101524 */
[----:B------:R-:W-:-:S13]  /*6af0*/  ISETP.GT.AND P0, PT, R3, 0x8, P1 ;  /* 0x000000080300780c */ /* 0x000fda0000f04270 */
[----:B------:R-:W-:Y:S01]  /*6b00*/  @P0 STG.E.U16 desc[UR36][R8.64+0x50], R78 ;  /* 0x0000504e08000986 */ /* 0x000fe2000c101524 */
[----:B------:R-:W-:-:S13]  /*6b10*/  ISETP.GT.AND P0, PT, R3, 0x8, P4 ;  /* 0x000000080300780c */ /* 0x000fda0002704270 */
[----:B------:R-:W-:Y:S01]  /*6b20*/  @P0 STG.E.U16 desc[UR36][R8.64+0x52], R79 ;  /* 0x0000524f08000986 */ /* 0x000fe2000c101524 */
[----:B------:R-:W-:-:S04]  /*6b30*/  ISETP.GT.AND P0, PT, R4, 0x30, PT ;  /* 0x000000300400780c */ /* 0x000fc80003f04270 */
        /* <DEDUP_REMOVED lines=8> */
[----:B------:R-:W-:-:S05]  /*6bc0*/  IADD3 R14, P1, R23, R8, RZ ;  /* 0x00000008170e7210 */ /* 0x000fca0007f3e0ff */
[----:B------:R-:W-:Y:S01]  /*6bd0*/  IMAD.X R15, R13, 0x1, R9, P1 ;  /* 0x000000010d0f7824 */ /* 0x000fe200008e0609 */
[----:B------:R-:W-:-:S13]  /*6be0*/  ISETP.GT.AND P1, PT, R3, RZ, P2 ;  /* 0x000000ff0300720c */ /* 0x000fda0001724270 */
[----:B------:R-:W-:Y:S01]  /*6bf0*/  @P1 STG.E.U16 desc[UR36][R10.64+0x70], R84 ;  /* 0x000070540a001986 */ /* 0x000fe2000c101524 */
[----:B------:R-:W-:-:S05]  /*6c00*/  IADD3 R20, P1, R23, R8, RZ ;  /* 0x0000000817147210 */ /* 0x000fca0007f3e0ff */
[----:B------:R-:W-:Y:S01]  /*6c10*/  IMAD.X R21, R13, 0x1, R9, P1 ;  /* 0x000000010d157824 */ /* 0x000fe200008e0609 */
[----:B------:R-:W-:-:S05]  /*6c20*/  IADD3 R12, P1, R23, R10, RZ ;  /* 0x0000000a170c7210 */ /* 0x000fca0007f3e0ff */
[----:B------:R-:W-:Y:S01]  /*6c30*/  IMAD.X R13, R13, 0x1, R11, P1 ;  /* 0x000000010d0d7824 */ /* 0x000fe200008e060b */
[----:B------:R-:W-:-:S04]  /*6c40*/  ISETP.GT.AND P1, PT, R4, 0x39, PT ;  /* 0x000000390400780c */ /* 0x000fc80003f24270 */
[----:B------:R-:W-:-:S13]  /*6c50*/  ISETP.GT.AND P6, PT, R3, RZ, P1 ;  /* 0x000000ff0300720c */ /* 0x000fda0000fc4270 */
[----:B------:R-:W-:Y:S01]  /*6c60*/  @P6 STG.E.U16 desc[UR36][R10.64+0x72], R85 ;  /* 0x000072550a006986 */ /* 0x000fe2000c101524 */
[----:B------:R-:W-:-:S13]  /*6c70*/  ISETP.GT.AND P6, PT, R3, 0x8, P2 ;  /* 0x000000080300780c */ /* 0x000fda00017c4270 */
[----:B------:R-:W-:Y:S01]  /*6c80*/  @P6 STG.E.U16 desc[UR36][R8.64+0x70], R86 ;  /* 0x0000705608006986 */ /* 0x000fe2000c101524 */
[----:B------:R-:W-:-:S13]  /*6c90*/  ISETP.GT.AND P6, PT, R3, 0x8, P1 ;  /* 0x000000080300780c */ /* 0x000fda0000fc4270 */
[----:B------:R0:W-:Y:S01]  /*6ca0*/  @P6 STG.E.U16 desc[UR36][R8.64+0x72], R87 ;  /* 0x0000725708006986 */ /* 0x0001e2000c101524 */
[C---:B------:R-:W-:Y:S02]  /*6cb0*/  ISETP.GT.AND P6, PT, R3.reuse, 0x80, P5 ;  /* 0x000000800300780c */ /* 0x040fe40002fc4270 */
[----:B------:R-:W-:-:S11]  /*6cc0*/  ISETP.GT.AND P5, PT, R3, 0x88, P5 ;  /* 0x000000880300780c */ /* 0x000fd60002fa4270 */
[----:B------:R-:W-:Y:S01]  /*6cd0*/  @P6 STG.E.U16 desc[UR36][R12.64], R24 ;  /* 0x000000180c006986 */ /* 0x000fe2000c101524 */
[----:B------:R-:W-:-:S04]  /*6ce0*/  ISETP.GT.AND P6, PT, R4, 0x1, PT ;  /* 0x000000010400780c */ /* 0x000fc80003fc4270 */
[----:B------:R-:W-:-:S13]  /*6cf0*/  ISETP.GT.AND P6, PT, R3, 0x80, P6 ;  /* 0x000000800300780c */ /* 0x000fda00037c4270 */
[----:B0-----:R-:W-:Y:S02]  /*6d00*/  @P6 IMAD.MOV.U32 R8, RZ, RZ, R12 ;  /* 0x000000ffff086224 */ /* 0x001fe400078e000c */
[----:B------:R-:W-:-:S05]  /*6d10*/  @P6 IMAD.MOV.U32 R9, RZ, RZ, R13 ;  /* 0x000000ffff096224 */ /* 0x000fca00078e000d */
[----:B------:R0:W-:Y:S01]  /*6d20*/  @P6 STG.E.U16 desc[UR36][R8.64+0x2], R25 ;  /* 0x0000021908006986 */ /* 0x0001e2000c101524 */
[----:B------:R-:W-:-:S03]  /*6d30*/  ISETP.GT.AND P6, PT, R4, 0x1, PT ;  /* 0x000000010400780c */ /* 0x000fc60003fc4270 */
[----:B------:R-:W-:Y:S01]  /*6d40*/  @P5 STG.E.U16 desc[UR36][R14.64], R26 ;  /* 0x0000001a0e005986 */ /* 0x000fe2000c101524 */
[----:B------:R-:W-:Y:S02]  /*6d50*/  ISETP.GT.AND P5, PT, R3, 0x88, P6 ;  /* 0x000000880300780c */ /* 0x000fe400037a4270 */
[----:B------:R-:W-:-:S11]  /*6d60*/  ISETP.GT.AND P6, PT, R4, 0x8, PT ;  /* 0x000000080400780c */ /* 0x000fd60003fc4270 */
[----:B------:R-:W-:Y:S01]  /*6d70*/  @P5 STG.E.U16 desc[UR36][R20.64+0x2], R27 ;  /* 0x0000021b14005986 */ /* 0x000fe2000c101524 */
[----:B------:R-:W-:Y:S02]  /*6d80*/  ISETP.GT.AND P5, PT, R3, 0x80, P6 ;  /* 0x000000800300780c */ /* 0x000fe400037a4270 */
[----:B------:R-:W-:-:S11]  /*6d90*/  ISETP.GT.AND P6, PT, R4, 0x9, PT ;  /* 0x000000090400780c */ /* 0x000fd60003fc4270 */
[----:B0-----:R-:W-:Y:S02]  /*6da0*/  @P5 IMAD.MOV.U32 R8, RZ, RZ, R12 ;  /* 0x000000ffff085224 */ /* 0x001fe400078e000c */
[----:B------:R-:W-:-:S05]  /*6db0*/  @P5 IMAD.MOV.U32 R9, RZ, RZ, R13 ;  /* 0x000000ffff095224 */ /* 0x000fca00078e000d */
[----:B------:R0:W-:Y:S01]  /*6dc0*/  @P5 STG.E.U16 desc[UR36][R8.64+0x10], R28 ;  /* 0x0000101c08005986 */ /* 0x0001e2000c101524 */
[----:B------:R-:W-:-:S13]  /*6dd0*/  ISETP.GT.AND P5, PT, R3, 0x80, P6 ;  /* 0x000000800300780c */ /* 0x000fda00037a4270 */
[----:B0-----:R-:W-:Y:S02]  /*6de0*/  @P5 IMAD.MOV.U32 R8, RZ, RZ, R12 ;  /* 0x000000ffff085224 */ /* 0x001fe400078e000c */
[----:B------:R-:W-:-:S05]  /*6df0*/  @P5 IMAD.MOV.U32 R9, RZ, RZ, R13 ;  /* 0x000000ffff095224 */ /* 0x000fca00078e000d */
[----:B------:R0:W-:Y:S01]  /*6e00*/  @P5 STG.E.U16 desc[UR36][R8.64+0x12], R29 ;  /* 0x0000121d08005986 */ /* 0x0001e2000c101524 */
[----:B------:R-:W-:-:S04]  /*6e10*/  ISETP.GT.AND P5, PT, R4, 0x8, PT ;  /* 0x000000080400780c */ /* 0x000fc80003fa4270 */
[----:B------:R-:W-:-:S13]  /*6e20*/  ISETP.GT.AND P5, PT, R3, 0x88, P5 ;  /* 0x000000880300780c */ /* 0x000fda0002fa4270 */
        /* <DEDUP_REMOVED lines=42> */
[----:B------:R-:W-:Y:S01]  /*70d0*/  @P5 STG.E.U16 desc[UR36][R8.64+0x42], R41 ;  /* 0x0000422908005986 */ /* 0x000fe2000c101524 */
[----:B------:R-:W-:-:S04]  /*70e0*/  ISETP.GT.AND P5, PT, R4, 0x20, PT ;  /* 0x000000200400780c */ /* 0x000fc80003fa4270 */
[----:B------:R-:W-:-:S13]  /*70f0*/  ISETP.GT.AND P5, PT, R3, 0x88, P5 ;  /* 0x000000880300780c */ /* 0x000fda0002fa4270 */
[----:B------:R-:W-:Y:S01]  /*7100*/  @P5 STG.E.U16 desc[UR36][R6.64+0x40], R42 ;  /* 0x0000402a06005986 */ /* 0x000fe2000c101524 */
[----:B------:R-:W-:Y:S02]  /*7110*/  ISETP.GT.AND P5, PT, R3, 0x88, P6 ;  /* 0x000000880300780c */ /* 0x000fe400037a4270 */
[----:B------:R-:W-:-:S11]  /*7120*/  ISETP.GT.AND P6, PT, R4, 0x28, PT ;  /* 0x000000280400780c */ /* 0x000fd60003fc4270 */
[----:B------:R-:W-:Y:S01]  /*7130*/  @P5 STG.E.U16 desc[UR36][R6.64+0x42], R43 ;  /* 0x0000422b06005986 */ /* 0x000fe2000c101524 */
[----:B------:R-:W-:-:S13]  /*7140*/  ISETP.GT.AND P5, PT, R3, 0x80, P6 ;  /* 0x000000800300780c */ /* 0x000fda00037a4270 */
[----:B------:R-:W-:Y:S02]  /*7150*/  @P5 IMAD.MOV.U32 R4, RZ, RZ, R12 ;  /* 0x000000ffff045224 */ /* 0x000fe400078e000c */
[----:B------:R-:W-:-:S05]  /*7160*/  @P5 IMAD.MOV.U32 R5, RZ, RZ, R13 ;  /* 0x000000ffff055224 */ /* 0x000fca00078e000d */
[----:B------:R0:W-:Y:S01]  /*7170*/  @P5 STG.E.U16 desc[UR36][R4.64+0x50], R44 ;  /* 0x0000502c04005986 */ /* 0x0001e2000c101524 */
[C---:B------:R-:W-:Y:S02]  /*7180*/  ISETP.GT.AND P5, PT, R3.reuse, 0x80, P4 ;  /* 0x000000800300780c */ /* 0x040fe400027a4270 */
[----:B------:R-:W-:-:S11]  /*7190*/  ISETP.GT.AND P4, PT, R3, 0x88, P4 ;  /* 0x000000880300780c */ /* 0x000fd60002784270 */
[----:B0-----:R-:W-:Y:S02]  /*71a0*/  @P5 IMAD.MOV.U32 R4, RZ, RZ, R12 ;  /* 0x000000ffff045224 */ /* 0x001fe400078e000c */
[----:B------:R-:W-:-:S05]  /*71b0*/  @P5 IMAD.MOV.U32 R5, RZ, RZ, R13 ;  /* 0x000000ffff055224 */ /* 0x000fca00078e000d */
[----:B------:R0:W-:Y:S01]  /*71c0*/  @P5 STG.E.U16 desc[UR36][R4.64+0x52], R45 ;  /* 0x0000522d04005986 */ /* 0x0001e2000c101524 */
[----:B------:R-:W-:-:S13]  /*71d0*/  ISETP.GT.AND P5, PT, R3, 0x88, P6 ;  /* 0x000000880300780c */ /* 0x000fda00037a4270 */
[----:B0-----:R-:W-:Y:S02]  /*71e0*/  @P5 IMAD.MOV.U32 R4, RZ, RZ, R6 ;  /* 0x000000ffff045224 */ /* 0x001fe400078e0006 */
[----:B------:R-:W-:-:S05]  /*71f0*/  @P5 IMAD.MOV.U32 R5, RZ, RZ, R7 ;  /* 0x000000ffff055224 */ /* 0x000fca00078e0007 */
[----:B------:R0:W-:Y:S02]  /*7200*/  @P5 STG.E.U16 desc[UR36][R4.64+0x50], R46 ;  /* 0x0000502e04005986 */ /* 0x0001e4000c101524 */
[----:B0-----:R-:W-:Y:S02]  /*7210*/  @P4 IMAD.MOV.U32 R4, RZ, RZ, R6 ;  /* 0x000000ffff044224 */ /* 0x001fe400078e0006 */
[----:B------:R-:W-:-:S05]  /*7220*/  @P4 IMAD.MOV.U32 R5, RZ, RZ, R7 ;  /* 0x000000ffff054224 */ /* 0x000fca00078e0007 */
[----:B------:R0:W-:Y:S01]  /*7230*/  @P4 STG.E.U16 desc[UR36][R4.64+0x52], R47 ;  /* 0x0000522f04004986 */ /* 0x0001e2000c101524 */
[C---:B------:R-:W-:Y:S02]  /*7240*/  ISETP.GT.AND P4, PT, R3.reuse, 0x80, P0 ;  /* 0x000000800300780c */ /* 0x040fe40000784270 */
[----:B------:R-:W-:-:S11]  /*7250*/  ISETP.GT.AND P0, PT, R3, 0x88, P0 ;  /* 0x000000880300780c */ /* 0x000fd60000704270 */
        /* <DEDUP_REMOVED lines=9> */
[----:B------:R-:W-:Y:S01]  /*72f0*/  ISETP.GT.AND P2, PT, R3, 0x88, P2 ;  /* 0x000000880300780c */ /* 0x000fe20001744270 */
[----:B0-----:R-:W-:Y:S02]  /*7300*/  @P0 IMAD.MOV.U32 R4, RZ, RZ, R6 ;  /* 0x000000ffff040224 */ /* 0x001fe400078e0006 */
[----:B------:R-:W-:-:S05]  /*7310*/  @P0 IMAD.MOV.U32 R5, RZ, RZ, R7 ;  /* 0x000000ffff050224 */ /* 0x000fca00078e0007 */
[----:B------:R0:W-:Y:S01]  /*7320*/  @P0 STG.E.U16 desc[UR36][R4.64+0x60], R50 ;  /* 0x0000603204000986 */ /* 0x0001e2000c101524 */
[C---:B------:R-:W-:Y:S02]  /*7330*/  ISETP.GT.AND P0, PT, R3.reuse, 0x80, P1 ;  /* 0x000000800300780c */ /* 0x040fe40000f04270 */
[----:B------:R-:W-:Y:S01]  /*7340*/  ISETP.GT.AND P1, PT, R3, 0x88, P1 ;  /* 0x000000880300780c */ /* 0x000fe20000f24270 */
[----:B0-----:R-:W-:Y:S02]  /*7350*/  @P3 IMAD.MOV.U32 R4, RZ, RZ, R6 ;  /* 0x000000ffff043224 */ /* 0x001fe400078e0006 */
[----:B------:R-:W-:-:S05]  /*7360*/  @P3 IMAD.MOV.U32 R5, RZ, RZ, R7 ;  /* 0x000000ffff053224 */ /* 0x000fca00078e0007 */
[----:B------:R0:W-:Y:S02]  /*7370*/  @P3 STG.E.U16 desc[UR36][R4.64+0x62], R51 ;  /* 0x0000623304003986 */ /* 0x0001e4000c101524 */
[----:B0-----:R-:W-:Y:S02]  /*7380*/  @P4 IMAD.MOV.U32 R4, RZ, RZ, R12 ;  /* 0x000000ffff044224 */ /* 0x001fe400078e000c */
[----:B------:R-:W-:-:S05]  /*7390*/  @P4 IMAD.MOV.U32 R5, RZ, RZ, R13 ;  /* 0x000000ffff054224 */ /* 0x000fca00078e000d */
[----:B------:R0:W-:Y:S04]  /*73a0*/  @P4 STG.E.U16 desc[UR36][R4.64+0x70], R52 ;  /* 0x0000703404004986 */ /* 0x0001e8000c101524 */
[----:B------:R1:W-:Y:S01]  /*73b0*/  @P0 STG.E.U16 desc[UR36][R12.64+0x72], R53 ;  /* 0x000072350c000986 */ /* 0x0003e2000c101524 */
[----:B0-----:R-:W-:Y:S02]  /*73c0*/  @P2 IMAD.MOV.U32 R4, RZ, RZ, R6 ;  /* 0x000000ffff042224 */ /* 0x001fe400078e0006 */
[----:B------:R-:W-:-:S05]  /*73d0*/  @P2 IMAD.MOV.U32 R5, RZ, RZ, R7 ;  /* 0x000000ffff052224 */ /* 0x000fca00078e0007 */
[----:B------:R1:W-:Y:S04]  /*73e0*/  @P2 STG.E.U16 desc[UR36][R4.64+0x70], R54 ;  /* 0x0000703604002986 */ /* 0x0003e8000c101524 */
[----:B------:R1:W-:Y:S02]  /*73f0*/  @P1 STG.E.U16 desc[UR36][R6.64+0x72], R55 ;  /* 0x0000723706001986 */ /* 0x0003e4000c101524 */
.L_x_156:
[----:B------:R-:W-:Y:S05]  /*7400*/  BSYNC B0 ;  /* 0x0000000000007941 */ /* 0x000fea0003800000 */
.L_x_32:
[----:B------:R-:W-:Y:S01]  /*7410*/  IADD3 R16, P0, R16, UR38, RZ ;  /* 0x0000002610107c10 */ /* 0x000fe2000ff1e0ff */
[----:B------:R-:W-:Y:S01]  /*7420*/  ULDC.64 UR4, c[0x0][0x650] ;  /* 0x0001940000047ab9 */ /* 0x000fe20000000a00 */
[----:B------:R-:W-:Y:S01]  /*7430*/  PRMT R3, RZ, 0x7610, R3 ;  /* 0x00007610ff037816 */ /* 0x000fe20000000003 */
[----:B------:R-:W-:Y:S01]  /*7440*/  IMAD.MOV.U32 R102, RZ, RZ, -0x1 ;  /* 0xffffffffff667424 */ /* 0x000fe200078e00ff */
[----:B------:R-:W-:Y:S01]  /*7450*/  IADD3.X R17, R17, UR41, RZ, P0, !PT ;  /* 0x0000002911117c10 */ /* 0x000fe200087fe4ff */
[----:B------:R-:W-:Y:S01]  /*7460*/  IMAD.MOV.U32 R23, RZ, RZ, -0x1 ;  /* 0xffffffffff177424 */ /* 0x000fe200078e00ff */
[----:B------:R-:W-:-:S04]  /*7470*/  ISETP.GE.U32.AND P0, PT, R16, UR4, PT ;  /* 0x0000000410007c0c */ /* 0x000fc8000bf06070 */
[----:B------:R-:W-:-:S13]  /*7480*/  ISETP.GE.U32.AND.EX P0, PT, R17, UR5, PT, P0 ;  /* 0x0000000511007c0c */ /* 0x000fda000bf06100 */
[----:B------:R-:W-:Y:S05]  /*7490*/  @P0 BRA `(.L_x_157) ;  /* 0x00000004004c0947 */ /* 0x000fea0003800000 */
[----:B------:R-:W4:Y:S01]  /*74a0*/  LDC.64 R10, c[0x0][0x628] ;  /* 0x00018a00ff0a7b82 */ /* 0x000f220000000a00 */
[----:B-12---:R-:W1:Y:S01]  /*74b0*/  S2R R12, SR_CTAID.X ;  /* 0x00000000000c7919 */ /* 0x006e620000002500 */
[----:B0-----:R-:W-:Y:S02]  /*74c0*/  IMAD.MOV.U32 R8, RZ, RZ, R16 ;  /* 0x000000ffff087224 */ /* 0x001fe400078e0010 */
[----:B------:R-:W-:Y:S01]  /*74d0*/  IMAD.MOV.U32 R9, RZ, RZ, R17 ;  /* 0x000000ffff097224 */ /* 0x000fe200078e0011 */
[----:B------:R-:W0:Y:S03]  /*74e0*/  S2R R20, SR_CTAID.Y ;  /* 0x0000000000147919 */ /* 0x000e260000002600 */
[----:B------:R-:W2:Y:S08]  /*74f0*/  LDC R0, c[0x0][0x630] ;  /* 0x00018c00ff007b82 */ /* 0x000eb00000000800 */
[----:B---3--:R-:W3:Y:S01]  /*7500*/  LDC.64 R14, c[0x0][0x620] ;  /* 0x00018800ff0e7b82 */ /* 0x008ee20000000a00 */
[----:B----4-:R-:W-:-:S04]  /*7510*/  ISETP.NE.U32.AND P0, PT, R10, RZ, PT ;  /* 0x000000ff0a00720c */ /* 0x010fc80003f05070 */
[----:B------:R-:W-:-:S13]  /*7520*/  ISETP.NE.AND.EX P0, PT, R11, RZ, PT, P0 ;  /* 0x000000ff0b00720c */ /* 0x000fda0003f05300 */
[----:B0123--:R-:W-:Y:S05]  /*7530*/  @!P0 BRA `(.L_x_158) ;  /* 0x0000000000288947 */ /* 0x00ffea0003800000 */
        /* <DEDUP_REMOVED lines=10> */
.L_x_158:
[-CC-:B------:R-:W-:Y:S01]  /*75e0*/  SHF.R.U64 R23, R8, R0.reuse, R9.reuse ;  /* 0x0000000008177219 */ /* 0x180fe20000001209 */
[----:B------:R-:W0:Y:S01]  /*75f0*/  LDC.64 R26, c[0x0][0x640] ;  /* 0x00019000ff1a7b82 */ /* 0x000e220000000a00 */
[----:B------:R-:W-:Y:S01]  /*7600*/  SHF.R.U32.HI R0, RZ, R0, R9 ;  /* 0x00000000ff007219 */ /* 0x000fe20000011609 */
[----:B------:R-:W-:Y:S01]  /*7610*/  ULDC UR4, c[0x0][0x150] ;  /* 0x0000540000047ab9 */ /* 0x000fe20000000800 */
[----:B------:R-:W-:Y:S02]  /*7620*/  IADD3 R3, P0, RZ, -R23, RZ ;  /* 0x80000017ff037210 */ /* 0x000fe40007f1e0ff */
[----:B------:R-:W-:-:S03]  /*7630*/  I2FP.F32.U32 R7, R12 ;  /* 0x0000000c00077245 */ /* 0x000fc60000201000 */
[----:B------:R-:W1:Y:S01]  /*7640*/  LDC R6, c[0x0][0x618] ;  /* 0x00018600ff067b82 */ /* 0x000e620000000800 */
[----:B------:R-:W-:Y:S02]  /*7650*/  IMAD.X R5, RZ, RZ, ~R0, P0 ;  /* 0x000000ffff057224 */ /* 0x000fe400000e0e00 */
[----:B------:R-:W-:Y:S01]  /*7660*/  FMUL R7, R7, UR4 ;  /* 0x0000000407077c20 */ /* 0x000fe20008400000 */
[----:B------:R-:W-:Y:S01]  /*7670*/  ULDC UR4, c[0x0][0x154] ;  /* 0x0000550000047ab9 */ /* 0x000fe20000000800 */
[-C--:B------:R-:W-:Y:S02]  /*7680*/  IMAD R0, R5, R14.reuse, RZ ;  /* 0x0000000e05007224 */ /* 0x080fe400078e02ff */
[C---:B------:R-:W-:Y:S01]  /*7690*/  IMAD.WIDE.U32 R4, R3.reuse, R14, R16 ;  /* 0x0000000e03047225 */ /* 0x040fe200078e0010 */
[----:B------:R-:W2:Y:S01]  /*76a0*/  LDC R8, c[0x0][0x608] ;  /* 0x00018200ff087b82 */ /* 0x000ea20000000800 */
[----:B------:R-:W3:Y:S02]  /*76b0*/  F2I.U32.TRUNC.NTZ R7, R7 ;  /* 0x0000000700077305 */ /* 0x000ee4000020f000 */
[----:B------:R-:W-:Y:S01]  /*76c0*/  IMAD R3, R3, R15, R0 ;  /* 0x0000000f03037224 */ /* 0x000fe200078e0200 */
[----:B------:R-:W-:-:S03]  /*76d0*/  I2FP.F32.U32 R0, R20 ;  /* 0x0000001400007245 */ /* 0x000fc60000201000 */
[----:B------:R-:W-:Y:S01]  /*76e0*/  IMAD.IADD R3, R5, 0x1, R3 ;  /* 0x0000000105037824 */ /* 0x000fe200078e0203 */
[----:B------:R-:W4:Y:S01]  /*76f0*/  LDC R11, c[0x0][0x658] ;  /* 0x00019600ff0b7b82 */ /* 0x000f220000000800 */
[----:B0-----:R-:W-:-:S04]  /*7700*/  ISETP.NE.U32.AND P0, PT, R26, RZ, PT ;  /* 0x000000ff1a00720c */ /* 0x001fc80003f05070 */
[----:B------:R-:W-:-:S03]  /*7710*/  ISETP.NE.AND.EX P0, PT, R27, RZ, PT, P0 ;  /* 0x000000ff1b00720c */ /* 0x000fc60003f05300 */
[----:B------:R-:W0:Y:S01]  /*7720*/  LDC R9, c[0x0][0x144] ;  /* 0x00005100ff097b82 */ /* 0x000e220000000800 */
[-C--:B-1----:R-:W-:Y:S01]  /*7730*/  SHF.R.U64 R10, R4, R6.reuse, R3 ;  /* 0x00000006040a7219 */ /* 0x082fe20000001203 */
[----:B---3--:R-:W-:Y:S01]  /*7740*/  IMAD.MOV R7, RZ, RZ, -R7 ;  /* 0x000000ffff077224 */ /* 0x008fe200078e0a07 */
[----:B------:R-:W-:Y:S01]  /*7750*/  SHF.R.U32.HI R3, RZ, R6, R3 ;  /* 0x00000006ff037219 */ /* 0x000fe20000011603 */
[----:B------:R-:W-:-:S04]  /*7760*/  FMUL R6, R0, UR4 ;  /* 0x0000000400067c20 */ /* 0x000fc80008400000 */
[----:B------:R-:W1:Y:S01]  /*7770*/  LDC R21, c[0x0][0x148] ;  /* 0x00005200ff157b82 */ /* 0x000e620000000800 */
[----:B------:R3:W0:Y:S01]  /*7780*/  F2I.U32.TRUNC.NTZ R14, R6 ;  /* 0x00000006000e7305 */ /* 0x000622000020f000 */
[-CC-:B--2---:R-:W-:Y:S02]  /*7790*/  SHF.R.U64 R13, R10, R8.reuse, R3.reuse ;  /* 0x000000080a0d7219 */ /* 0x184fe40000001203 */
[----:B------:R-:W-:-:S04]  /*77a0*/  SHF.R.U32.HI R0, RZ, R8, R3 ;  /* 0x00000008ff007219 */ /* 0x000fc80000011603 */
[----:B------:R-:W2:Y:S01]  /*77b0*/  LDC R24, c[0x0][0x648] ;  /* 0x00019200ff187b82 */ /* 0x000ea20000000800 */
[-CC-:B----4-:R-:W-:Y:S02]  /*77c0*/  SHF.R.U64 R15, R13, R11.reuse, R0.reuse ;  /* 0x0000000b0d0f7219 */ /* 0x190fe40000001200 */
[----:B------:R-:W-:-:S03]  /*77d0*/  SHF.R.U32.HI R5, RZ, R11, R0 ;  /* 0x0000000bff057219 */ /* 0x000fc60000011600 */
[----:B------:R-:W-:Y:S02]  /*77e0*/  IMAD.MOV.U32 R4, RZ, RZ, R15 ;  /* 0x000000ffff047224 */ /* 0x000fe400078e000f */
[----:B------:R-:W4:Y:S01]  /*77f0*/  LDC R28, c[0x0][0x638] ;  /* 0x00018e00ff1c7b82 */ /* 0x000f220000000800 */
[----:B0-----:R-:W-:-:S07]  /*7800*/  IMAD R25, R9, R7, R12 ;  /* 0x0000000709197224 */ /* 0x001fce00078e020c */
[----:B------:R-:W0:Y:S08]  /*7810*/  LDC R29, c[0x0][0x610] ;  /* 0x00018400ff1d7b82 */ /* 0x000e300000000800 */
[----:B------:R-:W0:Y:S01]  /*7820*/  LDC R30, c[0x0][0x600] ;  /* 0x00018000ff1e7b82 */ /* 0x000e220000000800 */
[----:B-123--:R-:W-:Y:S05]  /*7830*/  @!P0 BRA `(.L_x_159) ;  /* 0x0000000000288947 */ /* 0x00efea0003800000 */
[----:B------:R-:W1:Y:S02]  /*7840*/  LDC R0, c[0x0][0x64c] ;  /* 0x00019300ff007b82 */ /* 0x000e640000000800 */
[----:B-1----:R-:W-:-:S05]  /*7850*/  IADD3 R3, P0, R15, R0, RZ ;  /* 0x000000000f037210 */ /* 0x002fca0007f1e0ff */
        /* <DEDUP_REMOVED lines=8> */
.L_x_159:
[----:B------:R-:W-:Y:S01]  /*78e0*/  ISETP.NE.AND P0, PT, R2, 0x1, PT ;  /* 0x000000010200780c */ /* 0x000fe20003f05270 */
[----:B------:R-:W-:Y:S01]  /*78f0*/  IMAD.MOV R14, RZ, RZ, -R14 ;  /* 0x000000ffff0e7224 */ /* 0x000fe200078e0a0e */
[----:B------:R-:W-:Y:S02]  /*7900*/  SHF.R.U64 R0, R4, R24, R5 ;  /* 0x0000001804007219 */ /* 0x000fe40000001205 */
[----:B------:R-:W-:Y:S02]  /*7910*/  LOP3.LUT R3, R13, R100, RZ, 0xc0, !PT ;  /* 0x000000640d037212 */ /* 0x000fe400078ec0ff */
[----:B------:R-:W-:Y:S01]  /*7920*/  LOP3.LUT R10, R10, R99, RZ, 0xc0, !PT ;  /* 0x000000630a0a7212 */ /* 0x000fe200078ec0ff */
[----:B------:R-:W-:Y:S02]  /*7930*/  IMAD.MOV R4, RZ, RZ, -R0 ;  /* 0x000000ffff047224 */ /* 0x000fe400078e0a00 */
[----:B------:R-:W-:Y:S02]  /*7940*/  IMAD R0, R92, R0, R3 ;  /* 0x000000005c007224 */ /* 0x000fe400078e0203 */
[----:B----4-:R-:W-:-:S02]  /*7950*/  IMAD R3, R4, R28, R15 ;  /* 0x0000001c04037224 */ /* 0x010fc400078e020f */
[----:B------:R-:W-:Y:S02]  /*7960*/  @P0 IMAD R25, R21, R14, R20 ;  /* 0x0000000e15190224 */ /* 0x000fe400078e0214 */
[----:B0-----:R-:W-:Y:S02]  /*7970*/  IMAD R5, R3, R30, R10 ;  /* 0x0000001e03057224 */ /* 0x001fe400078e020a */
[----:B------:R-:W-:Y:S02]  /*7980*/  IMAD R0, R0, R29, R25 ;  /* 0x0000001d00007224 */ /* 0x000fe400078e0219 */
[----:B------:R-:W-:-:S03]  /*7990*/  IMAD.MOV.U32 R4, RZ, RZ, 0x1 ;  /* 0x00000001ff047424 */ /* 0x000fc600078e00ff */
[----:B------:R-:W-:Y:S02]  /*79a0*/  SEL R102, R5, R0, !P0 ;  /* 0x0000000005667207 */ /* 0x000fe40004000000 */
[----:B------:R-:W-:Y:S02]  /*79b0*/  PRMT R3, R4, 0x7610, R3 ;  /* 0x0000761004037816 */ /* 0x000fe40000000003 */
[----:B------:R-:W-:-:S07]  /*79c0*/  SEL R0, R0, R5, !P0 ;  /* 0x0000000500007207 */ /* 0x000fce0004000000 */
.L_x_157:
[----:B------:R-:W-:Y:S01]  /*79d0*/  UIADD3 UR42, UR43, UR42, URZ ;  /* 0x0000002a2b2a7290 */ /* 0x000fe2000fffe03f */
[----:B------:R-:W-:Y:S01]  /*79e0*/  LOP3.LUT P0, RZ, R3, 0xff, RZ, 0xc0, !PT ;  /* 0x000000ff03ff7812 */ /* 0x000fe2000780c0ff */
[----:B------:R-:W-:Y:S02]  /*79f0*/  IMAD.MOV.U32 R109, RZ, RZ, R0 ;  /* 0x000000ffff6d7224 */ /* 0x000fe400078e0000 */
[----:B------:R-:W-:Y:S02]  /*7a00*/  USHF.R.U32.HI UR4, URZ, 0x1, UR42 ;  /* 0x000000013f047899 */ /* 0x000fe4000801162a */
[----:B------:R-:W-:Y:S02]  /*7a10*/  UISETP.GT.U32.AND UP1, UPT, UR42, 0x1, UPT ;  /* 0x000000012a00788c */ /* 0x000fe4000bf24070 */
[----:B------:R-:W-:Y:S02]  /*7a20*/  ULOP3.LUT UR4, UR4, 0x1, URZ, 0xc0, !UPT ;  /* 0x0000000104047892 */ /* 0x000fe4000f8ec03f */
[----:B------:R-:W-:-:S02]  /*7a30*/  UISETP.LT.U32.AND UP1, UPT, UR43, 0x2, UP1 ;  /* 0x000000022b00788c */ /* 0x000fc40008f21070 */
[----:B------:R-:W-:Y:S02]  /*7a40*/  UISETP.NE.U32.AND UP0, UPT, UR4, 0x1, UPT ;  /* 0x000000010400788c */ /* 0x000fe4000bf05070 */
[----:B------:R-:W-:Y:S02]  /*7a50*/  USEL UR5, URZ, 0x1, !UP1 ;  /* 0x000000013f057887 */ /* 0x000fe4000c800000 */
[----:B------:R-:W-:Y:S02]  /*7a60*/  UISETP.GT.U32.AND UP0, UPT, UR43, 0x1, !UP0 ;  /* 0x000000012b00788c */ /* 0x000fe4000c704070 */
[----:B------:R-:W-:Y:S02]  /*7a70*/  ULOP3.LUT UR42, UR42, 0x1, URZ, 0xc0, !UPT ;  /* 0x000000012a2a7892 */ /* 0x000fe4000f8ec03f */
[----:B------:R-:W-:-:S04]  /*7a80*/  USEL UR4, URZ, 0x1, !UP0 ;  /* 0x000000013f047887 */ /* 0x000fc8000c000000 */
[----:B------:R-:W-:Y:S01]  /*7a90*/  ULOP3.LUT UR40, UR4, UR40, UR5, 0x96, !UPT ;  /* 0x0000002804287292 */ /* 0x000fe2000f8e9605 */
[----:B------:R-:W-:Y:S11]  /*7aa0*/  @P0 BRA `(.L_x_160) ;  /* 0xffffff9800580947 */ /* 0x000ff6000383ffff */
[----:B------:R-:W-:Y:S05]  /*7ab0*/  EXIT ;  /* 0x000000000000794d */ /* 0x000fea0003800000 */
.L_x_7:
        /* <DEDUP_REMOVED lines=26> */
.L_x_162:
[----:B------:R-:W0:Y:S01]  /*7c60*/  LDC.64 R28, c[0x0][0x640] ;  /* 0x00019000ff1c7b82 */ /* 0x000e220000000a00 */
[-CC-:B------:R-:W-:Y:S01]  /*7c70*/  SHF.R.U64 R21, R14, R6.reuse, R15.reuse ;  /* 0x000000060e157219 */ /* 0x180fe2000000120f */
[----:B------:R-:W-:Y:S01]  /*7c80*/  IMAD.MOV.U32 R30, RZ, RZ, 0x1 ;  /* 0x00000001ff1e7424 */ /* 0x000fe200078e00ff */
[----:B------:R-:W-:Y:S02]  /*7c90*/  SHF.R.U32.HI R6, RZ, R6, R15 ;  /* 0x00000006ff067219 */ /* 0x000fe4000001160f */
[----:B------:R-:W-:-:S03]  /*7ca0*/  IADD3 R13, P0, RZ, -R21, RZ ;  /* 0x80000015ff0d7210 */ /* 0x000fc60007f1e0ff */
[----:B------:R-:W1:Y:S02]  /*7cb0*/  LDC R12, c[0x0][0x618] ;  /* 0x00018600ff0c7b82 */ /* 0x000e640000000800 */
[----:B------:R-:W-:-:S04]  /*7cc0*/  IMAD.X R11, RZ, RZ, ~R6, P0 ;  /* 0x000000ffff0b7224 */ /* 0x000fc800000e0e06 */
[-C--:B------:R-:W-:Y:S02]  /*7cd0*/  IMAD R6, R11, R24.reuse, RZ ;  /* 0x000000180b067224 */ /* 0x080fe400078e02ff */
[----:B------:R-:W2:Y:S01]  /*7ce0*/  LDC R14, c[0x0][0x608] ;  /* 0x00018200ff0e7b82 */ /* 0x000ea20000000800 */
[----:B------:R-:W-:-:S04]  /*7cf0*/  IMAD.WIDE.U32 R10, R13, R24, R16 ;  /* 0x000000180d0a7225 */ /* 0x000fc800078e0010 */
[----:B------:R-:W-:-:S03]  /*7d00*/  IMAD R13, R13, R25, R6 ;  /* 0x000000190d0d7224 */ /* 0x000fc600078e0206 */
[----:B------:R-:W3:Y:S01]  /*7d10*/  LDC R27, c[0x0][0x658] ;  /* 0x00019600ff1b7b82 */ /* 0x000ee20000000800 */
[----:B------:R-:W-:Y:S01]  /*7d20*/  IMAD.IADD R11, R11, 0x1, R13 ;  /* 0x000000010b0b7824 */ /* 0x000fe200078e020d */
[----:B0-----:R-:W-:-:S04]  /*7d30*/  ISETP.NE.U32.AND P0, PT, R28, RZ, PT ;  /* 0x000000ff1c00720c */ /* 0x001fc80003f05070 */
[----:B------:R-:W-:Y:S02]  /*7d40*/  ISETP.NE.AND.EX P0, PT, R29, RZ, PT, P0 ;  /* 0x000000ff1d00720c */ /* 0x000fe40003f05300 */
[----:B------:R-:W0:Y:S01]  /*7d50*/  LDC R20, c[0x0][0x600] ;  /* 0x00018000ff147b82 */ /* 0x000e220000000800 */
[-CC-:B-1----:R-:W-:Y:S01]  /*7d60*/  SHF.R.U64 R8, R10, R12.reuse, R11.reuse ;  /* 0x0000000c0a087219 */ /* 0x182fe2000000120b */
[----:B------:R-:W-:Y:S01]  /*7d70*/  IMAD.MOV.U32 R10, RZ, RZ, -0x1 ;  /* 0xffffffffff0a7424 */ /* 0x000fe200078e00ff */
[----:B------:R-:W-:-:S05]  /*7d80*/  SHF.R.U32.HI R11, RZ, R12, R11 ;  /* 0x0000000cff0b7219 */ /* 0x000fca000001160b */
[----:B------:R-:W1:Y:S01]  /*7d90*/  LDC R24, c[0x0][0x648] ;  /* 0x00019200ff187b82 */ /* 0x000e620000000800 */
[-CC-:B--2---:R-:W-:Y:S02]  /*7da0*/  SHF.R.U64 R23, R8, R14.reuse, R11.reuse ;  /* 0x0000000e08177219 */ /* 0x184fe4000000120b */
[----:B------:R-:W-:-:S05]  /*7db0*/  SHF.R.U32.HI R6, RZ, R14, R11 ;  /* 0x0000000eff067219 */ /* 0x000fca000001160b */
[----:B------:R-:W2:Y:S01]  /*7dc0*/  LDC R26, c[0x0][0x638] ;  /* 0x00018e00ff1a7b82 */ /* 0x000ea20000000800 */
[-C--:B---3--:R-:W-:Y:S02]  /*7dd0*/  SHF.L.U32 R10, R10, R27.reuse, RZ ;  /* 0x0000001b0a0a7219 */ /* 0x088fe400000006ff */
[-CC-:B------:R-:W-:Y:S02]  /*7de0*/  SHF.R.U64 R25, R23, R27.reuse, R6.reuse ;  /* 0x0000001b17197219 */ /* 0x180fe40000001206 */
[----:B------:R-:W-:Y:S02]  /*7df0*/  LOP3.LUT R32, RZ, R10, RZ, 0x33, !PT ;  /* 0x0000000aff207212 */ /* 0x000fe400078e33ff */
[----:B------:R-:W-:Y:S01]  /*7e00*/  SHF.R.U32.HI R11, RZ, R27, R6 ;  /* 0x0000001bff0b7219 */ /* 0x000fe20000011606 */
[----:B------:R-:W3:Y:S01]  /*7e10*/  LDC R31, c[0x0][0x610] ;  /* 0x00018400ff1f7b82 */ /* 0x000ee20000000800 */
[----:B------:R-:W-:Y:S01]  /*7e20*/  IMAD.MOV.U32 R10, RZ, RZ, R25 ;  /* 0x000000ffff0a7224 */ /* 0x000fe200078e0019 */
[----:B------:R-:W-:Y:S06]  /*7e30*/  @!P0 BRA `(.L_x_163) ;  /* 0x0000000000288947 */ /* 0x000fec0003800000 */
        /* <DEDUP_REMOVED lines=10> */
.L_x_163:
[----:B------:R-:W-:Y:S02]  /*7ee0*/  ISETP.NE.AND P0, PT, R2, 0x1, PT ;  /* 0x000000010200780c */ /* 0x000fe40003f05270 */
[----:B-1----:R-:W-:Y:S01]  /*7ef0*/  SHF.R.U64 R6, R10, R24, R11 ;  /* 0x000000180a067219 */ /* 0x002fe2000000120b */
[----:B0-----:R-:W-:Y:S01]  /*7f00*/  VIADD R11, R20, 0xffffffff ;  /* 0xffffffff140b7836 */ /* 0x001fe20000000000 */
[----:B------:R-:W-:Y:S02]  /*7f10*/  SHF.L.U32 R30, R30, R27, RZ ;  /* 0x0000001b1e1e7219 */ /* 0x000fe400000006ff */
[----:B------:R-:W-:Y:S01]  /*7f20*/  LOP3.LUT R5, R23, R32, RZ, 0xc0, !PT ;  /* 0x0000002017057212 */ /* 0x000fe200078ec0ff */
[----:B------:R-:W-:-:S04]  /*7f30*/  IMAD.MOV R10, RZ, RZ, -R6 ;  /* 0x000000ffff0a7224 */ /* 0x000fc800078e0a06 */
[----:B------:R-:W-:Y:S01]  /*7f40*/  IMAD R6, R30, R6, R5 ;  /* 0x000000061e067224 */ /* 0x000fe200078e0205 */
[----:B------:R-:W-:Y:S01]  /*7f50*/  LOP3.LUT R5, R8, R11, RZ, 0xc0, !PT ;  /* 0x0000000b08057212 */ /* 0x000fe200078ec0ff */
[----:B------:R-:W-:Y:S02]  /*7f60*/  @P0 IMAD R7, R9, R22, R4 ;  /* 0x0000001609070224 */ /* 0x000fe400078e0204 */
[----:B--2---:R-:W-:Y:S02]  /*7f70*/  IMAD R4, R10, R26, R25 ;  /* 0x0000001a0a047224 */ /* 0x004fe400078e0219 */
[----:B---3--:R-:W-:Y:S02]  /*7f80*/  IMAD R7, R6, R31, R7 ;  /* 0x0000001f06077224 */ /* 0x008fe400078e0207 */
[----:B------:R-:W-:Y:S02]  /*7f90*/  IMAD R4, R4, R20, R5 ;  /* 0x0000001404047224 */ /* 0x000fe400078e0205 */
[----:B------:R-:W-:-:S02]  /*7fa0*/  IMAD.MOV.U32 R8, RZ, RZ, 0x1 ;  /* 0x00000001ff087424 */ /* 0x000fc400078e00ff */
[----:B------:R-:W-:Y:S01]  /*7fb0*/  IMAD.MOV.U32 R6, RZ, RZ, R21 ;  /* 0x000000ffff067224 */ /* 0x000fe200078e0015 */
[----:B------:R-:W-:Y:S02]  /*7fc0*/  SEL R19, R4, R7, !P0 ;  /* 0x0000000704137207 */ /* 0x000fe40004000000 */
[----:B------:R-:W-:-:S07]  /*7fd0*/  SEL R20, R7, R4, !P0 ;  /* 0x0000000407147207 */ /* 0x000fce0004000000 */
.L_x_161:
[----:B------:R-:W-:-:S08]  /*7fe0*/  NOP ;  /* 0x0000000000007918 */ /* 0x000fd00000000000 */
[----:B------:R-:W0:-:S00]  /*7ff0*/  USETMAXREG.DEALLOC.CTAPOOL 0x28 ;  /* 0x00000028000079c8 */ /* 0x000e0000080e0500 */
[----:B0-----:R-:W-:-:S13]  /*8000*/  ISETP.NE.AND P0, PT, R3, RZ, PT ;  /* 0x000000ff0300720c */ /* 0x001fda0003f05270 */
[----:B------:R-:W-:Y:S05]  /*8010*/  @P0 EXIT ;  /* 0x000000000000094d */ /* 0x000fea0003800000 */
[----:B------:R-:W-:Y:S01]  /*8020*/  LOP3.LUT P0, RZ, R8, 0xff, RZ, 0xc0, !PT ;  /* 0x000000ff08ff7812 */ /* 0x000fe2000780c0ff */
[----:B------:R-:W-:Y:S02]  /*8030*/  IMAD.MOV.U32 R3, RZ, RZ, 0x1 ;  /* 0x00000001ff037424 */ /* 0x000fe400078e00ff */
[----:B------:R-:W-:-:S10]  /*8040*/  IMAD.MOV.U32 R8, RZ, RZ, RZ ;  /* 0x000000ffff087224 */ /* 0x000fd400078e00ff */
[----:B------:R-:W-:Y:S05]  /*8050*/  @!P0 BRA `(.L_x_164) ;  /* 0x0000000c00588947 */ /* 0x000fea0003800000 */
[----:B------:R-:W0:Y:S01]  /*8060*/  LDC R3, c[0x0][0x28c] ;  /* 0x0000a300ff037b82 */ /* 0x000e220000000800 */
[----:B------:R-:W-:Y:S01]  /*8070*/  ULDC UR5, c[0x0][0x658] ;  /* 0x0001960000057ab9 */ /* 0x000fe20000000800 */
[----:B------:R-:W-:Y:S01]  /*8080*/  UMOV UR6, 0xffffffff ;  /* 0xffffffff00067882 */ /* 0x000fe20000000000 */
[----:B------:R-:W-:Y:S01]  /*8090*/  BSSY B0, `(.L_x_164) ;  /* 0x00000d2000007945 */ /* 0x000fe20003800000 */
[----:B------:R-:W-:Y:S01]  /*80a0*/  USHF.L.U32 UR6, UR6, UR5, URZ ;  /* 0x0000000506067299 */ /* 0x000fe2000800063f */
[----:B------:R-:W-:Y:S01]  /*80b0*/  IMAD.MOV.U32 R10, RZ, RZ, 0x1 ;  /* 0x00000001ff0a7424 */ /* 0x000fe200078e00ff */
[----:B------:R-:W-:Y:S01]  /*80c0*/  LOP3.LUT R13, R18, 0x2, RZ, 0xfc, !PT ;  /* 0x00000002120d7812 */ /* 0x000fe200078efcff */
[----:B------:R-:W-:Y:S01]  /*80d0*/  IMAD.MOV.U32 R8, RZ, RZ, RZ ;  /* 0x000000ffff087224 */ /* 0x000fe200078e00ff */
[----:B------:R-:W1:Y:S01]  /*80e0*/  S2UR UR8, SR_CgaCtaId ;  /* 0x00000000000879c3 */ /* 0x000e620000008800 */
[----:B------:R-:W-:Y:S01]  /*80f0*/  ULDC UR4, c[0x0][0x600] ;  /* 0x0001800000047ab9 */ /* 0x000fe20000000800 */
[----:B------:R-:W-:Y:S01]  /*8100*/  UMOV UR7, 0x1 ;  /* 0x0000000100077882 */ /* 0x000fe20000000000 */
[----:B------:R-:W-:-:S02]  /*8110*/  UIADD3 UR4, UR4, -0x1, URZ ;  /* 0xffffffff04047890 */ /* 0x000fc4000fffe03f */
[----:B------:R-:W-:Y:S02]  /*8120*/  USHF.L.U32 UR5, UR7, UR5, URZ ;  /* 0x0000000507057299 */ /* 0x000fe4000800063f */
[----:B------:R-:W-:Y:S01]  /*8130*/  ULOP3.LUT UR6, URZ, UR6, URZ, 0x33, !UPT ;  /* 0x000000063f067292 */ /* 0x000fe2000f8e333f */
[----:B------:R-:W-:Y:S01]  /*8140*/  ULDC.64 UR30, c[0x0][0x198] ;  /* 0x00006600001e7ab9 */ /* 0x000fe20000000a00 */
[----:B0-----:R-:W-:-:S05]  /*8150*/  VIADD R3, R3, 0x7f ;  /* 0x0000007f03037836 */ /* 0x001fca0000000000 */
[----:B------:R-:W-:Y:S01]  /*8160*/  SHF.R.S32.HI R4, RZ, 0x1f, R3 ;  /* 0x0000001fff047819 */ /* 0x000fe20000011403 */
[----:B-1----:R-:W-:-:S03]  /*8170*/  IMAD.U32 R11, RZ, RZ, UR8 ;  /* 0x00000008ff0b7e24 */ /* 0x002fc6000f8e00ff */
[----:B------:R-:W-:Y:S01]  /*8180*/  LEA.HI R4, R4, R3, RZ, 0x7 ;  /* 0x0000000304047211 */ /* 0x000fe200078f38ff */
[----:B------:R-:W-:-:S03]  /*8190*/  IMAD.MOV.U32 R3, RZ, RZ, 0x1 ;  /* 0x00000001ff037424 */ /* 0x000fc600078e00ff */
[----:B------:R-:W-:-:S05]  /*81a0*/  SHF.R.S32.HI R9, RZ, 0x7, R4 ;  /* 0x00000007ff097819 */ /* 0x000fca0000011404 */
[----:B------:R-:W-:-:S07]  /*81b0*/  VIADD R12, R9, 0x1 ;  /* 0x00000001090c7836 */ /* 0x000fce0000000000 */
.L_x_175:
[----:B------:R-:W-:-:S03]  /*81c0*/  UMOV UR7, 0xffffffff ;  /* 0xffffffff00077882 */ /* 0x000fc60000000000 */
[----:B------:R-:W-:Y:S05]  /*81d0*/  BRA.DIV UR7, `(.L_x_165) ;  /* 0x0000000e07987947 */ /* 0x000fea000b800000 */
[----:B------:R-:W-:-:S13]  /*81e0*/  ELECT P6, URZ, PT ;  /* 0x00000000003f782f */ /* 0x000fda00038c0000 */
.L_x_184:
[----:B------:R-:W0:Y:S01]  /*81f0*/  LDC R4, c[0x0][0x28c] ;  /* 0x0000a300ff047b82 */ /* 0x000e220000000800 */
[----:B------:R-:W-:Y:S01]  /*8200*/  BSSY B1, `(.L_x_166) ;  /* 0x0000047000017945 */ /* 0x000fe20003800000 */
[----:B0-----:R-:W-:-:S13]  /*8210*/  ISETP.LT.OR P6, PT, R4, 0x1, !P6 ;  /* 0x000000010400780c */ /* 0x001fda00077c1670 */
[----:B------:R-:W-:Y:S05]  /*8220*/  @P6 BRA `(.L_x_167) ;  /* 0x0000000400106947 */ /* 0x000fea0003800000 */
[----:B------:R-:W-:Y:S02]  /*8230*/  IMAD R20, R20, 0x4, R11 ;  /* 0x0000000414147824 */ /* 0x000fe400078e020b */
[----:B------:R-:W-:Y:S02]  /*8240*/  IMAD.SHL.U32 R21, R19, 0x40, RZ ;  /* 0x0000004013157824 */ /* 0x000fe400078e00ff */
[----:B------:R-:W-:Y:S02]  /*8250*/  IMAD.MOV.U32 R22, RZ, RZ, RZ ;  /* 0x000000ffff167224 */ /* 0x000fe400078e00ff */
[----:B------:R-:W-:Y:S02]  /*8260*/  IMAD.MOV.U32 R4, RZ, RZ, R12 ;  /* 0x000000ffff047224 */ /* 0x000fe400078e000c */
[----:B------:R-:W-:Y:S02]  /*8270*/  IMAD.MOV.U32 R5, RZ, RZ, R3 ;  /* 0x000000ffff057224 */ /* 0x000fe400078e0003 */
[----:B------:R-:W-:-:S02]  /*8280*/  IMAD.MOV.U32 R14, RZ, RZ, R8 ;  /* 0x000000ffff0e7224 */ /* 0x000fc400078e0008 */
[----:B------:R-:W-:-:S07]  /*8290*/  IMAD.SHL.U32 R19, R20, 0x40, RZ ;  /* 0x0000004014137824 */ /* 0x000fce00078e00ff */
.L_x_170:
[----:B------:R-:W0:Y:S01]  /*82a0*/  S2UR UR7, SR_CgaCtaId ;  /* 0x00000000000779c3 */ /* 0x000e220000008800 */
[----:B------:R-:W-:Y:S02]  /*82b0*/  MOV R20, 0x400 ;  /* 0x0000040000147802 */ /* 0x000fe40000000f00 */
[----:B------:R-:W-:Y:S02]  /*82c0*/  SHF.L.U32 R7, R5, 0x1f, RZ ;  /* 0x0000001f05077819 */ /* 0x000fe400000006ff */
[----:B------:R-:W-:-:S13]  /*82d0*/  ISETP.NE.AND P1, PT, R0, RZ, PT ;  /* 0x000000ff0000720c */ /* 0x000fda0003f25270 */
[----:B------:R-:W1:Y:S01]  /*82e0*/  @!P1 LDC R15, c[0x0][0x500] ;  /* 0x00014000ff0f9b82 */ /* 0x000e620000000800 */
[----:B0-----:R-:W-:-:S05]  /*82f0*/  IMAD.U32 R11, RZ, RZ, UR7 ;  /* 0x00000007ff0b7e24 */ /* 0x001fca000f8e00ff */
[----:B------:R-:W-:-:S05]  /*8300*/  LEA R23, R11, R20, 0x18 ;  /* 0x000000140b177211 */ /* 0x000fca00078ec0ff */
[----:B------:R-:W-:-:S04]  /*8310*/  IMAD R20, R14, 0x8, R23 ;  /* 0x000000080e147824 */ /* 0x000fc800078e0217 */
[----:B------:R-:W0:Y:S02]  /*8320*/  SYNCS.PHASECHK.TRANS64.TRYWAIT P0, [R20+URZ+0x10], R7 ;  /* 0x00001007140075a7 */ /* 0x000e24000800017f */
[----:B01----:R-:W-:Y:S05]  /*8330*/  @!P0 BRA `(.L_x_168) ;  /* 0x0000000c00608947 */ /* 0x003fea0003800000 */
.L_x_185:
[----:B0-----:R-:W-:Y:S01]  /*8340*/  PRMT R7, R13, 0x9910, RZ ;  /* 0x000099100d077816 */ /* 0x001fe200000000ff */
[----:B------:R0:W-:Y:S03]  /*8350*/  @!P1 SYNCS.ARRIVE.TRANS64 RZ, [R20+URZ], R15 ;  /* 0x0000000f14ff99a7 */ /* 0x0001e6000800003f */
[----:B------:R-:W-:-:S13]  /*8360*/  ISETP.NE.AND P0, PT, R7, 0x2, PT ;  /* 0x000000020700780c */ /* 0x000fda0003f05270 */
[----:B0-----:R-:W-:Y:S05]  /*8370*/  @P0 BRA `(.L_x_169) ;  /* 0x0000000000040947 */ /* 0x001fea0003800000 */
[----:B------:R-:W-:Y:S01]  /*8380*/  BPT.TRAP 0x1 ;  /* 0x000000040000795c */ /* 0x000fe20000300000 */
.L_x_169:
[----:B------:R-:W-:Y:S01]  /*8390*/  IMAD R7, R14, 0x8, R11 ;  /* 0x000000080e077824 */ /* 0x000fe200078e020b */
[----:B------:R-:W-:Y:S01]  /*83a0*/  R2UR UR34, R22 ;  /* 0x00000000162272ca */ /* 0x000fe200000e0000 */
[----:B------:R-:W-:Y:S01]  /*83b0*/  VIADD R4, R4, 0xffffffff ;  /* 0xffffffff04047836 */ /* 0x000fe20000000000 */
[----:B------:R-:W-:Y:S01]  /*83c0*/  R2UR UR33, R20 ;  /* 0x00000000142172ca */ /* 0x000fe200000e0000 */
[----:B------:R-:W-:Y:S01]  /*83d0*/  IMAD.SHL.U32 R7, R7, 0x1000, RZ ;  /* 0x0000100007077824 */ /* 0x000fe200078e00ff */
[----:B------:R-:W-:Y:S01]  /*83e0*/  R2UR UR36, R6 ;  /* 0x00000000062472ca */ /* 0x000fe200000e0000 */
[----:B------:R-:W-:Y:S01]  /*83f0*/  UIADD3 UR14, UP0, UR30, 0xf0, URZ ;  /* 0x000000f01e0e7890 */ /* 0x000fe2000ff1e03f */
[----:B------:R-:W-:Y:S01]  /*8400*/  R2UR UR35, R19 ;  /* 0x00000000132372ca */ /* 0x000fe200000e0000 */
[--C-:B------:R-:W-:Y:S01]  /*8410*/  IMAD R7, R7, 0x2, R23.reuse ;  /* 0x0000000207077824 */ /* 0x100fe200078e0217 */
[----:B------:R-:W-:Y:S01]  /*8420*/  R2UR UR19, R21 ;  /* 0x00000000151372ca */ /* 0x000fe200000e0000 */
[----:B------:R-:W-:Y:S01]  /*8430*/  IMAD R23, R14, 0x4000, R23 ;  /* 0x000040000e177824 */ /* 0x000fe200078e0217 */
[----:B------:R-:W-:Y:S01]  /*8440*/  UIADD3 UR42, UP1, UR30, 0x1f0, URZ ;  /* 0x000001f01e2a7890 */ /* 0x000fe2000ff3e03f */
[----:B------:R-:W-:Y:S01]  /*8450*/  ISETP.GT.AND P1, PT, R4, 0x1, PT ;  /* 0x000000010400780c */ /* 0x000fe20003f24270 */
[----:B------:R-:W-:Y:S01]  /*8460*/  UIADD3.X UR15, URZ, UR31, URZ, UP0, !UPT ;  /* 0x0000001f3f0f7290 */ /* 0x000fe200087fe43f */
[----:B------:R-:W-:Y:S01]  /*8470*/  R2UR UR24, R7 ;  /* 0x00000000071872ca */ /* 0x000fe200000e0000 */
[----:B------:R-:W-:Y:S01]  /*8480*/  UIADD3 UR26, UR34, 0x40, URZ ;  /* 0x00000040221a7890 */ /* 0x000fe2000fffe03f */
[----:B------:R-:W-:Y:S01]  /*8490*/  R2UR UR8, R23 ;  /* 0x00000000170872ca */ /* 0x000fe200000e0000 */
[----:B------:R-:W-:Y:S01]  /*84a0*/  UIADD3.X UR43, URZ, UR31, URZ, UP1, !UPT ;  /* 0x0000001f3f2b7290 */ /* 0x000fe20008ffe43f */
[----:B------:R-:W-:Y:S01]  /*84b0*/  VIADD R14, R14, 0x1 ;  /* 0x000000010e0e7836 */ /* 0x000fe20000000000 */
[----:B------:R-:W-:Y:S01]  /*84c0*/  UMOV UR7, 0xf0000 ;  /* 0x000f000000077882 */ /* 0x000fe20000000000 */
[----:B------:R-:W-:Y:S01]  /*84d0*/  UMOV UR22, 0x0 ;  /* 0x0000000000167882 */ /* 0x000fe20000000000 */
[----:B------:R-:W-:Y:S01]  /*84e0*/  UMOV UR23, 0x10000000 ;  /* 0x1000000000177882 */ /* 0x000fe20000000000 */
[----:B------:R-:W-:Y:S01]  /*84f0*/  UMOV UR25, UR33 ;  /* 0x0000002100197c82 */ /* 0x000fe20008000000 */
[----:B------:R-:W-:Y:S01]  /*8500*/  ISETP.NE.AND P0, PT, R14, 0x2, PT ;  /* 0x000000020e00780c */ /* 0x000fe20003f05270 */
[----:B------:R-:W-:Y:S01]  /*8510*/  UMOV UR28, UR36 ;  /* 0x00000024001c7c82 */ /* 0x000fe20008000000 */
[----:B------:R-:W-:Y:S01]  /*8520*/  UMOV UR27, UR35 ;  /* 0x00000023001b7c82 */ /* 0x000fe20008000000 */
[----:B------:R-:W-:Y:S01]  /*8530*/  UMOV UR17, UR33 ;  /* 0x0000002100117c82 */ /* 0x000fe20008000000 */
[----:B------:R-:W-:Y:S01]  /*8540*/  UIADD3 UR32, UR24, 0x100, URZ ;  /* 0x0000010018207890 */ /* 0x000fe2000fffe03f */
[----:B------:R-:W-:Y:S01]  /*8550*/  SEL R20, RZ, 0x1, P0 ;  /* 0x00000001ff147807 */ /* 0x000fe20000000000 */
[----:B------:R-:W-:Y:S01]  /*8560*/  UIADD3 UR24, UR24, 0x8100, URZ ;  /* 0x0000810018187890 */ /* 0x000fe2000fffe03f */
[----:B------:R-:W-:Y:S01]  /*8570*/  VIADD R22, R22, 0x80 ;  /* 0x0000008016167836 */ /* 0x000fe20000000000 */
[----:B------:R-:W-:Y:S01]  /*8580*/  UIADD3 UR16, UR8, 0x20100, URZ ;  /* 0x0002010008107890 */ /* 0x000fe2000fffe03f */
[----:B------:R-:W-:Y:S01]  /*8590*/  LOP3.LUT R5, R5, R20, RZ, 0x3c, !PT ;  /* 0x0000001405057212 */ /* 0x000fe200078e3cff */
[----:B------:R-:W-:Y:S01]  /*85a0*/  UIADD3 UR8, UR8, 0x22100, URZ ;  /* 0x0002210008087890 */ /* 0x000fe2000fffe03f */
[----:B------:R-:W-:Y:S01]  /*85b0*/  SEL R14, R14, RZ, P0 ;  /* 0x000000ff0e0e7207 */ /* 0x000fe20000000000 */
[----:B------:R-:W-:Y:S01]  /*85c0*/  UMOV UR18, UR34 ;  /* 0x0000002200127c82 */ /* 0x000fe20008000000 */
[----:B------:R-:W-:Y:S01]  /*85d0*/  UMOV UR20, UR36 ;  /* 0x0000002400147c82 */ /* 0x000fe20008000000 */
[----:B------:R0:W-:Y:S01]  /*85e0*/  UTMALDG.3D.MULTICAST [UR32], [UR14], UR7, desc[UR22] ;  /* 0x000016200e0073b4 */ /* 0x0001e20008011807 */
[----:B------:R-:W-:Y:S01]  /*85f0*/  UMOV UR9, UR33 ;  /* 0x0000002100097c82 */ /* 0x000fe20008000000 */
[----:B------:R-:W-:Y:S01]  /*8600*/  UMOV UR11, UR19 ;  /* 0x00000013000b7c82 */ /* 0x000fe20008000000 */
[----:B------:R-:W-:Y:S01]  /*8610*/  UMOV UR12, UR36 ;  /* 0x00000024000c7c82 */ /* 0x000fe20008000000 */
[----:B------:R-:W-:Y:S01]  /*8620*/  UMOV UR10, UR26 ;  /* 0x0000001a000a7c82 */ /* 0x000fe20008000000 */
[----:B------:R0:W-:Y:S01]  /*8630*/  UTMALDG.3D.MULTICAST [UR24], [UR14], UR7, desc[UR22] ;  /* 0x000016180e0073b4 */ /* 0x0001e20008011807 */
[----:B------:R0:W-:Y:S01]  /*8640*/  UTMALDG.3D [UR16], [UR42], desc[UR22] ;  /* 0x000016102a0075b4 */ /* 0x0001e20008011000 */
[----:B------:R0:W-:Y:S02]  /*8650*/  UTMALDG.3D [UR8], [UR42], desc[UR22] ;  /* 0x000016082a0075b4 */ /* 0x0001e40008011000 */
[----:B0-----:R-:W-:Y:S05]  /*8660*/  @P1 BRA `(.L_x_170) ;  /* 0xfffffffc000c1947 */ /* 0x001fea000383ffff */
.L_x_167:
[----:B------:R-:W-:Y:S05]  /*8670*/  BSYNC B1 ;  /* 0x0000000000017941 */ /* 0x000fea0003800000 */
.L_x_166:
[----:B------:R-:W-:Y:S01]  /*8680*/  LOP3.LUT P1, RZ, R10, 0xff, RZ, 0xc0, !PT ;  /* 0x000000ff0aff7812 */ /* 0x000fe2000782c0ff */
[----:B------:R-:W-:Y:S01]  /*8690*/  IMAD.IADD R8, R9, 0x1, R8 ;  /* 0x0000000109087824 */ /* 0x000fe200078e0208 */
[----:B------:R-:W-:Y:S01]  /*86a0*/  IADD3 R16, P2, R16, UR38, RZ ;  /* 0x0000002610107c10 */ /* 0x000fe2000ff5e0ff */
[----:B------:R-:W-:Y:S01]  /*86b0*/  ULDC.64 UR8, c[0x0][0x650] ;  /* 0x0001940000087ab9 */ /* 0x000fe20000000a00 */
[----:B------:R-:W-:Y:S01]  /*86c0*/  BSSY B1, `(.L_x_171) ;  /* 0x000006c000017945 */ /* 0x000fe20003800000 */
[----:B------:R-:W-:Y:S01]  /*86d0*/  IMAD.MOV.U32 R20, RZ, RZ, -0x1 ;  /* 0xffffffffff147424 */ /* 0x000fe200078e00ff */
[----:B------:R-:W-:Y:S01]  /*86e0*/  SHF.R.U32.HI R4, RZ, 0x1, R8 ;  /* 0x00000001ff047819 */ /* 0x000fe20000011608 */
[----:B------:R-:W-:Y:S01]  /*86f0*/  IMAD.MOV.U32 R19, RZ, RZ, -0x1 ;  /* 0xffffffffff137424 */ /* 0x000fe200078e00ff */
[----:B------:R-:W-:Y:S02]  /*8700*/  ISETP.GT.U32.AND P0, PT, R8, 0x1, PT ;  /* 0x000000010800780c */ /* 0x000fe40003f04070 */
[----:B------:R-:W-:-:S02]  /*8710*/  LOP3.LUT R4, R4, 0x1, RZ, 0xc0, !PT ;  /* 0x0000000104047812 */ /* 0x000fc400078ec0ff */
[----:B------:R-:W-:Y:S01]  /*8720*/  ISETP.LT.U32.AND P0, PT, R9, 0x2, P0 ;  /* 0x000000020900780c */ /* 0x000fe20000701070 */
[----:B------:R-:W0:Y:S01]  /*8730*/  @P1 S2R R11, SR_CgaCtaId ;  /* 0x00000000000b1919 */ /* 0x000e220000008800 */
[----:B------:R-:W-:Y:S02]  /*8740*/  @P1 MOV R6, 0x400 ;  /* 0x0000040000061802 */ /* 0x000fe40000000f00 */
[----:B------:R-:W-:Y:S02]  /*8750*/  IADD3.X R17, R17, UR41, RZ, P2, !PT ;  /* 0x0000002911117c10 */ /* 0x000fe400097fe4ff */
[----:B------:R-:W-:Y:S02]  /*8760*/  ISETP.GE.U32.AND P2, PT, R16, UR8, PT ;  /* 0x0000000810007c0c */ /* 0x000fe4000bf46070 */
[----:B------:R-:W-:Y:S02]  /*8770*/  LOP3.LUT R8, R8, 0x1, RZ, 0xc0, !PT ;  /* 0x0000000108087812 */ /* 0x000fe400078ec0ff */
[----:B------:R-:W-:-:S02]  /*8780*/  PRMT R10, RZ, 0x7610, R10 ;  /* 0x00007610ff0a7816 */ /* 0x000fc4000000000a */
[----:B0-----:R-:W-:-:S04]  /*8790*/  @P1 LEA R6, R11, R6, 0x18 ;  /* 0x000000060b061211 */ /* 0x001fc800078ec0ff */
[----:B------:R0:W-:Y:S01]  /*87a0*/  @P1 SYNCS.ARRIVE.TRANS64.A1T0 RZ, [R6+URZ+0x38], RZ ;  /* 0x000038ff06ff19a7 */ /* 0x0001e2000810003f */
[----:B------:R-:W-:Y:S02]  /*87b0*/  ISETP.NE.U32.AND P1, PT, R4, 0x1, PT ;  /* 0x000000010400780c */ /* 0x000fe40003f25070 */
[----:B------:R-:W-:Y:S02]  /*87c0*/  SEL R4, RZ, 0x1, !P0 ;  /* 0x00000001ff047807 */ /* 0x000fe40004000000 */
[----:B------:R-:W-:Y:S02]  /*87d0*/  ISETP.GE.U32.AND.EX P0, PT, R17, UR9, PT, P2 ;  /* 0x0000000911007c0c */ /* 0x000fe4000bf06120 */
[----:B------:R-:W-:Y:S01]  /*87e0*/  ISETP.GT.U32.AND P1, PT, R9, 0x1, !P1 ;  /* 0x000000010900780c */ /* 0x000fe20004f24070 */
[----:B0-----:R-:W-:-:S03]  /*87f0*/  IMAD.MOV.U32 R6, RZ, RZ, -0x1 ;  /* 0xffffffffff067424 */ /* 0x001fc600078e00ff */
[----:B------:R-:W-:-:S04]  /*8800*/  SEL R5, RZ, 0x1, !P1 ;  /* 0x00000001ff057807 */ /* 0x000fc80004800000 */
[--C-:B------:R-:W-:Y:S02]  /*8810*/  LOP3.LUT R3, R5, R3, R4.reuse, 0x96, !PT ;  /* 0x0000000305037212 */ /* 0x100fe400078e9604 */
[----:B------:R-:W-:Y:S01]  /*8820*/  PRMT R4, RZ, 0x7610, R4 ;  /* 0x00007610ff047816 */ /* 0x000fe20000000004 */
[----:B------:R-:W-:Y:S06]  /*8830*/  @P0 BRA `(.L_x_172) ;  /* 0x0000000400500947 */ /* 0x000fec0003800000 */
[----:B------:R-:W0:Y:S01]  /*8840*/  S2R R19, SR_CTAID.X ;  /* 0x0000000000137919 */ /* 0x000e220000002500 */
[----:B------:R-:W-:Y:S01]  /*8850*/  ULDC.64 UR8, c[0x0][0x628] ;  /* 0x00018a0000087ab9 */ /* 0x000fe20000000a00 */
[----:B------:R-:W1:Y:S01]  /*8860*/  LDC R20, c[0x0][0x144] ;  /* 0x00005100ff147b82 */ /* 0x000e620000000800 */
[----:B------:R-:W-:Y:S01]  /*8870*/  ISETP.NE.U32.AND P0, PT, RZ, UR8, PT ;  /* 0x00000008ff007c0c */ /* 0x000fe2000bf05070 */
[----:B------:R-:W2:Y:S01]  /*8880*/  S2R R14, SR_CTAID.Y ;  /* 0x00000000000e7919 */ /* 0x000ea20000002600 */
[----:B------:R-:W-:Y:S01]  /*8890*/  ULDC UR10, c[0x0][0x630] ;  /* 0x00018c00000a7ab9 */ /* 0x000fe20000000800 */
[----:B------:R-:W-:Y:S01]  /*88a0*/  ULDC UR11, c[0x0][0x150] ;  /* 0x00005400000b7ab9 */ /* 0x000fe20000000800 */
[----:B------:R-:W-:Y:S01]  /*88b0*/  ISETP.NE.AND.EX P0, PT, RZ, UR9, PT, P0 ;  /* 0x00000009ff007c0c */ /* 0x000fe2000bf05300 */
[----:B------:R-:W-:Y:S02]  /*88c0*/  IMAD.MOV.U32 R4, RZ, RZ, R16 ;  /* 0x000000ffff047224 */ /* 0x000fe400078e0010 */
[----:B------:R-:W-:Y:S01]  /*88d0*/  IMAD.MOV.U32 R5, RZ, RZ, R17 ;  /* 0x000000ffff057224 */ /* 0x000fe200078e0011 */
[----:B0-----:R-:W-:-:S09]  /*88e0*/  I2FP.F32.U32 R21, R19 ;  /* 0x0000001300157245 */ /* 0x001fd20000201000 */
[----:B------:R-:W-:Y:S05]  /*88f0*/  @!P0 BRA `(.L_x_173) ;  /* 0x0000000000288947 */ /* 0x000fea0003800000 */
[----:B------:R-:W-:Y:S02]  /*8900*/  ULDC UR7, c[0x0][0x634] ;  /* 0x00018d0000077ab9 */ /* 0x000fe40000000800 */
[----:B------:R-:W-:-:S05]  /*8910*/  IADD3 R5, P0, R16, UR7, RZ ;  /* 0x0000000710057c10 */ /* 0x000fca000ff1e0ff */
[----:B------:R-:W-:-:S04]  /*8920*/  IMAD.X R15, RZ, RZ, R17, P0 ;  /* 0x000000ffff0f7224 */ /* 0x000fc800000e0611 */
[----:B------:R-:W-:-:S04]  /*8930*/  IMAD.WIDE.U32 R6, R15, UR8, RZ ;  /* 0x000000080f067c25 */ /* 0x000fc8000f8e00ff */
[----:B------:R-:W-:-:S04]  /*8940*/  IMAD.WIDE.U32 R6, P0, R5, UR9, R6 ;  /* 0x0000000905067c25 */ /* 0x000fc8000f800006 */
[----:B------:R-:W-:-:S04]  /*8950*/  IMAD.WIDE.U32 R4, R5, UR8, RZ ;  /* 0x0000000805047c25 */ /* 0x000fc8000f8e00ff */
[----:B------:R-:W-:Y:S01]  /*8960*/  IMAD.MOV.U32 R4, RZ, RZ, R7 ;  /* 0x000000ffff047224 */ /* 0x000fe200078e0007 */
[----:B------:R-:W-:Y:S01]  /*8970*/  IADD3 RZ, P1, R5, R6, RZ ;  /* 0x0000000605ff7210 */ /* 0x000fe20007f3e0ff */
[----:B------:R-:W-:-:S04]  /*8980*/  IMAD.X R5, RZ, RZ, RZ, P0 ;  /* 0x000000ffff057224 */ /* 0x000fc800000e06ff */
[----:B------:R-:W-:-:S08]  /*8990*/  IMAD.WIDE.U32.X R4, R15, UR9, R4, P1 ;  /* 0x000000090f047c25 */ /* 0x000fd000088e0404 */
.L_x_173:
[----:B------:R-:W-:Y:S01]  /*89a0*/  FMUL R21, R21, UR11 ;  /* 0x0000000b15157c20 */ /* 0x000fe20008400000 */
[--C-:B------:R-:W-:Y:S01]  /*89b0*/  SHF.R.U64 R15, R4, UR10, R5.reuse ;  /* 0x0000000a040f7c19 */ /* 0x100fe20008001205 */
[----:B------:R-:W-:Y:S01]  /*89c0*/  ULDC.64 UR8, c[0x0][0x620] ;  /* 0x0001880000087ab9 */ /* 0x000fe20000000a00 */
[----:B------:R-:W-:Y:S01]  /*89d0*/  SHF.R.U32.HI R4, RZ, UR10, R5 ;  /* 0x0000000aff047c19 */ /* 0x000fe20008011605 */
[----:B------:R-:W-:Y:S01]  /*89e0*/  ULDC.64 UR10, c[0x0][0x640] ;  /* 0x00019000000a7ab9 */ /* 0x000fe20000000a00 */
[----:B------:R-:W-:Y:S01]  /*89f0*/  IADD3 R5, P0, RZ, -R15, RZ ;  /* 0x8000000fff057210 */ /* 0x000fe20007f1e0ff */
[----:B------:R-:W0:Y:S01]  /*8a00*/  F2I.U32.TRUNC.NTZ R21, R21 ;  /* 0x0000001500157305 */ /* 0x000e22000020f000 */
[----:B------:R-:W-:-:S03]  /*8a10*/  ULDC UR7, c[0x0][0x618] ;  /* 0x0001860000077ab9 */ /* 0x000fc60000000800 */
[----:B------:R-:W-:Y:S01]  /*8a20*/  IMAD.X R4, RZ, RZ, ~R4, P0 ;  /* 0x000000ffff047224 */ /* 0x000fe200000e0e04 */
[----:B------:R-:W-:-:S03]  /*8a30*/  ISETP.NE.U32.AND P0, PT, RZ, UR10, PT ;  /* 0x0000000aff007c0c */ /* 0x000fc6000bf05070 */
[----:B------:R-:W-:Y:S01]  /*8a40*/  IMAD R4, R4, UR8, RZ ;  /* 0x0000000804047c24 */ /* 0x000fe2000f8e02ff */
[----:B------:R-:W-:-:S03]  /*8a50*/  ISETP.NE.AND.EX P0, PT, RZ, UR11, PT, P0 ;  /* 0x0000000bff007c0c */ /* 0x000fc6000bf05300 */
[C---:B------:R-:W-:Y:S02]  /*8a60*/  IMAD R7, R5.reuse, UR9, R4 ;  /* 0x0000000905077c24 */ /* 0x040fe4000f8e0204 */
[----:B------:R-:W-:Y:S01]  /*8a70*/  IMAD.WIDE.U32 R4, R5, UR8, R16 ;  /* 0x0000000805047c25 */ /* 0x000fe2000f8e0010 */
[----:B------:R-:W-:-:S03]  /*8a80*/  ULDC UR8, c[0x0][0x154] ;  /* 0x0000550000087ab9 */ /* 0x000fc60000000800 */
[----:B0-----:R-:W-:Y:S02]  /*8a90*/  IMAD.MOV R6, RZ, RZ, -R21 ;  /* 0x000000ffff067224 */ /* 0x001fe400078e0a15 */
[----:B------:R-:W0:Y:S01]  /*8aa0*/  LDC R21, c[0x0][0x148] ;  /* 0x00005200ff157b82 */ /* 0x000e220000000800 */
[----:B------:R-:W-:Y:S02]  /*8ab0*/  IMAD.IADD R5, R5, 0x1, R7 ;  /* 0x0000000105057824 */ /* 0x000fe400078e0207 */
[----:B-1----:R-:W-:Y:S01]  /*8ac0*/  IMAD R19, R20, R6, R19 ;  /* 0x0000000614137224 */ /* 0x002fe200078e0213 */
[----:B--2---:R-:W-:Y:S02]  /*8ad0*/  I2FP.F32.U32 R6, R14 ;  /* 0x0000000e00067245 */ /* 0x004fe40000201000 */
[--C-:B------:R-:W-:Y:S02]  /*8ae0*/  SHF.R.U64 R20, R4, UR7, R5.reuse ;  /* 0x0000000704147c19 */ /* 0x100fe40008001205 */
[----:B------:R-:W-:Y:S01]  /*8af0*/  SHF.R.U32.HI R5, RZ, UR7, R5 ;  /* 0x00000007ff057c19 */ /* 0x000fe20008011605 */
[----:B------:R-:W-:Y:S01]  /*8b00*/  FMUL R6, R6, UR8 ;  /* 0x0000000806067c20 */ /* 0x000fe20008400000 */
[----:B------:R-:W-:-:S02]  /*8b10*/  ULDC UR7, c[0x0][0x608] ;  /* 0x0001820000077ab9 */ /* 0x000fc40000000800 */
[--C-:B------:R-:W-:Y:S01]  /*8b20*/  SHF.R.U64 R23, R20, UR7, R5.reuse ;  /* 0x0000000714177c19 */ /* 0x100fe20008001205 */
[----:B------:R1:W2:Y:S01]  /*8b30*/  F2I.U32.TRUNC.NTZ R24, R6 ;  /* 0x0000000600187305 */ /* 0x0002a2000020f000 */
[----:B------:R-:W-:Y:S01]  /*8b40*/  SHF.R.U32.HI R4, RZ, UR7, R5 ;  /* 0x00000007ff047c19 */ /* 0x000fe20008011605 */
[----:B------:R-:W-:-:S03]  /*8b50*/  ULDC UR7, c[0x0][0x658] ;  /* 0x0001960000077ab9 */ /* 0x000fc60000000800 */
[--C-:B------:R-:W-:Y:S02]  /*8b60*/  SHF.R.U64 R22, R23, UR7, R4.reuse ;  /* 0x0000000717167c19 */ /* 0x100fe40008001204 */
[----:B------:R-:W-:-:S03]  /*8b70*/  SHF.R.U32.HI R25, RZ, UR7, R4 ;  /* 0x00000007ff197c19 */ /* 0x000fc60008011604 */
[----:B------:R-:W-:Y:S02]  /*8b80*/  IMAD.MOV.U32 R4, RZ, RZ, R22 ;  /* 0x000000ffff047224 */ /* 0x000fe400078e0016 */
[----:B------:R-:W-:Y:S01]  /*8b90*/  IMAD.MOV.U32 R5, RZ, RZ, R25 ;  /* 0x000000ffff057224 */ /* 0x000fe200078e0019 */
[----:B-1----:R-:W-:Y:S06]  /*8ba0*/  @!P0 BRA `(.L_x_174) ;  /* 0x0000000000288947 */ /* 0x002fec0003800000 */
        /* <DEDUP_REMOVED lines=10> */
.L_x_174:
[----:B------:R-:W-:Y:S01]  /*8c50*/  ISETP.NE.AND P0, PT, R2, 0x1, PT ;  /* 0x000000010200780c */ /* 0x000fe20003f05270 */
[----:B------:R-:W-:Y:S01]  /*8c60*/  ULDC UR7, c[0x0][0x648] ;  /* 0x0001920000077ab9 */ /* 0x000fe20000000800 */
[----:B------:R-:W-:Y:S01]  /*8c70*/  LOP3.LUT R23, R23, UR6, RZ, 0xc0, !PT ;  /* 0x0000000617177c12 */ /* 0x000fe2000f8ec0ff */
[----:B--2---:R-:W-:Y:S01]  /*8c80*/  IMAD.MOV R24, RZ, RZ, -R24 ;  /* 0x000000ffff187224 */ /* 0x004fe200078e0a18 */
[----:B------:R-:W-:Y:S01]  /*8c90*/  SHF.R.U64 R4, R4, UR7, R5 ;  /* 0x0000000704047c19 */ /* 0x000fe20008001205 */
[----:B------:R-:W-:Y:S01]  /*8ca0*/  ULDC UR7, c[0x0][0x638] ;  /* 0x00018e0000077ab9 */ /* 0x000fe20000000800 */
[----:B------:R-:W-:Y:S01]  /*8cb0*/  LOP3.LUT R7, R20, UR4, RZ, 0xc0, !PT ;  /* 0x0000000414077c12 */ /* 0x000fe2000f8ec0ff */
[----:B------:R-:W-:Y:S01]  /*8cc0*/  ULDC UR8, c[0x0][0x610] ;  /* 0x0001840000087ab9 */ /* 0x000fe20000000800 */
[----:B------:R-:W-:Y:S02]  /*8cd0*/  IMAD.MOV.U32 R6, RZ, RZ, R15 ;  /* 0x000000ffff067224 */ /* 0x000fe400078e000f */
[----:B------:R-:W-:-:S02]  /*8ce0*/  IMAD.MOV R5, RZ, RZ, -R4 ;  /* 0x000000ffff057224 */ /* 0x000fc400078e0a04 */
[----:B------:R-:W-:Y:S02]  /*8cf0*/  IMAD R4, R4, UR5, R23 ;  /* 0x0000000504047c24 */ /* 0x000fe4000f8e0217 */
[----:B0-----:R-:W-:Y:S02]  /*8d00*/  @P0 IMAD R19, R21, R24, R14 ;  /* 0x0000001815130224 */ /* 0x001fe400078e020e */
[----:B------:R-:W-:Y:S01]  /*8d10*/  IMAD R22, R5, UR7, R22 ;  /* 0x0000000705167c24 */ /* 0x000fe2000f8e0216 */
[----:B------:R-:W-:Y:S01]  /*8d20*/  ULDC UR7, c[0x0][0x600] ;  /* 0x0001800000077ab9 */ /* 0x000fe20000000800 */
[----:B------:R-:W-:Y:S02]  /*8d30*/  IMAD R20, R4, UR8, R19 ;  /* 0x0000000804147c24 */ /* 0x000fe4000f8e0213 */
[----:B------:R-:W-:Y:S02]  /*8d40*/  IMAD R5, R22, UR7, R7 ;  /* 0x0000000716057c24 */ /* 0x000fe4000f8e0207 */
[----:B------:R-:W-:-:S03]  /*8d50*/  IMAD.MOV.U32 R4, RZ, RZ, 0x1 ;  /* 0x00000001ff047424 */ /* 0x000fc600078e00ff */
[----:B------:R-:W-:Y:S02]  /*8d60*/  SEL R19, R5, R20, !P0 ;  /* 0x0000001405137207 */ /* 0x000fe40004000000 */
[----:B------:R-:W-:-:S07]  /*8d70*/  SEL R20, R20, R5, !P0 ;  /* 0x0000000514147207 */ /* 0x000fce0004000000 */
.L_x_172:
[----:B------:R-:W-:Y:S05]  /*8d80*/  BSYNC B1 ;  /* 0x0000000000017941 */ /* 0x000fea0003800000 */
.L_x_171:
[----:B------:R-:W-:-:S13]  /*8d90*/  LOP3.LUT P0, RZ, R4, 0xff, RZ, 0xc0, !PT ;  /* 0x000000ff04ff7812 */ /* 0x000fda000780c0ff */
[----:B------:R-:W-:Y:S05]  /*8da0*/  @P0 BRA `(.L_x_175) ;  /* 0xfffffff400040947 */ /* 0x000fea000383ffff */
[----:B------:R-:W-:Y:S05]  /*8db0*/  BSYNC B0 ;  /* 0x0000000000007941 */ /* 0x000fea0003800000 */
.L_x_164:
[----:B------:R-:W-:-:S03]  /*8dc0*/  UMOV UR7, 0xffffffff ;  /* 0xffffffff00077882 */ /* 0x000fc60000000000 */
[----:B------:R-:W-:Y:S05]  /*8dd0*/  BRA.DIV UR7, `(.L_x_176) ;  /* 0x0000000207cc7947 */ /* 0x000fea000b800000 */
[----:B------:R-:W-:-:S13]  /*8de0*/  ELECT P6, URZ, PT ;  /* 0x00000000003f782f */ /* 0x000fda00038c0000 */
.L_x_188:
[----:B------:R-:W-:Y:S04]  /*8df0*/  BSSY B0, `(.L_x_177) ;  /* 0x0000019000007945 */ /* 0x000fe80003800000 */
[----:B------:R-:W-:Y:S05]  /*8e00*/  @!P6 BRA `(.L_x_178) ;  /* 0x00000000005ce947 */ /* 0x000fea0003800000 */
[----:B------:R-:W-:-:S04]  /*8e10*/  LOP3.LUT R18, R18, 0x2, RZ, 0xfc, !PT ;  /* 0x0000000212127812 */ /* 0x000fc800078efcff */
[----:B------:R-:W-:-:S13]  /*8e20*/  ISETP.NE.AND P0, PT, R18, 0x3, PT ;  /* 0x000000031200780c */ /* 0x000fda0003f05270 */
[----:B------:R-:W-:Y:S05]  /*8e30*/  @!P0 BRA `(.L_x_179) ;  /* 0x0000000000048947 */ /* 0x000fea0003800000 */
[----:B------:R-:W-:Y:S01]  /*8e40*/  BPT.TRAP 0x1 ;  /* 0x000000040000795c */ /* 0x000fe20000300000 */
.L_x_179:
[----:B------:R-:W0:Y:S01]  /*8e50*/  S2R R5, SR_CgaCtaId ;  /* 0x0000000000057919 */ /* 0x000e220000008800 */
[----:B------:R-:W-:Y:S02]  /*8e60*/  MOV R0, 0x400 ;  /* 0x0000040000007802 */ /* 0x000fe40000000f00 */
[----:B------:R-:W-:Y:S02]  /*8e70*/  SHF.L.U32 R2, R3, 0x1f, RZ ;  /* 0x0000001f03027819 */ /* 0x000fe400000006ff */
[----:B0-----:R-:W-:-:S05]  /*8e80*/  LEA R5, R5, R0, 0x18 ;  /* 0x0000000005057211 */ /* 0x001fca00078ec0ff */
[----:B------:R-:W-:-:S04]  /*8e90*/  VIADD R5, R5, 0x10 ;  /* 0x0000001005057836 */ /* 0x000fc80000000000 */
[C---:B------:R-:W-:Y:S02]  /*8ea0*/  IMAD R7, R8.reuse, 0x8, R5 ;  /* 0x0000000808077824 */ /* 0x040fe400078e0205 */
[----:B------:R-:W-:Y:S02]  /*8eb0*/  VIADD R8, R8, 0x1 ;  /* 0x0000000108087836 */ /* 0x000fe40000000000 */
[----:B------:R-:W0:Y:S03]  /*8ec0*/  SYNCS.PHASECHK.TRANS64.TRYWAIT P0, [R7+URZ], R2 ;  /* 0x00000002070075a7 */ /* 0x000e26000800017f */
[----:B------:R-:W-:-:S04]  /*8ed0*/  ISETP.NE.AND P1, PT, R8, 0x2, PT ;  /* 0x000000020800780c */ /* 0x000fc80003f25270 */
[----:B------:R-:W-:Y:S02]  /*8ee0*/  SEL R0, RZ, 0x1, P1 ;  /* 0x00000001ff007807 */ /* 0x000fe40000800000 */
[----:B------:R-:W-:Y:S02]  /*8ef0*/  SEL R8, R8, RZ, P1 ;  /* 0x000000ff08087207 */ /* 0x000fe40000800000 */
[----:B------:R-:W-:Y:S01]  /*8f00*/  LOP3.LUT R0, R3, R0, RZ, 0x3c, !PT ;  /* 0x0000000003007212 */ /* 0x000fe200078e3cff */
[----:B0-----:R-:W-:Y:S06]  /*8f10*/  @!P0 BRA `(.L_x_180) ;  /* 0x00000000009c8947 */ /* 0x001fec0003800000 */
.L_x_189:
[----:B------:R-:W-:Y:S01]  /*8f20*/  IMAD R5, R8, 0x8, R5 ;  /* 0x0000000808057824 */ /* 0x000fe200078e0205 */
[----:B------:R-:W-:-:S07]  /*8f30*/  SHF.L.U32 R0, R0, 0x1f, RZ ;  /* 0x0000001f00007819 */ /* 0x000fce00000006ff */
.L_x_181:
[----:B-1----:R1:W2:Y:S02]  /*8f40*/  SYNCS.PHASECHK.TRANS64.TRYWAIT P0, [R5+URZ], R0 ;  /* 0x00000000050075a7 */ /* 0x0022a4000800017f */
[----:B--2---:R-:W-:Y:S05]  /*8f50*/  @!P0 NANOSLEEP.SYNCS 0x989680 ;  /* 0x009896800000895d */ /* 0x004fea0003900000 */
[----:B------:R-:W2:Y:S02]  /*8f60*/  @!P0 SYNCS.PHASECHK.TRANS64 P0, [R5+URZ], R0 ;  /* 0x00000000050085a7 */ /* 0x000ea4000800007f */
[----:B--2---:R-:W-:Y:S05]  /*8f70*/  @!P0 BRA `(.L_x_181) ;  /* 0xfffffffc00f08947 */ /* 0x004fea000383ffff */
.L_x_178:
[----:B------:R-:W-:Y:S05]  /*8f80*/  BSYNC B0 ;  /* 0x0000000000007941 */ /* 0x000fea0003800000 */
.L_x_177:
[----:B------:R-:W-:Y:S05]  /*8f90*/  EXIT ;  /* 0x000000000000794d */ /* 0x000fea0003800000 */
.L_x_21:
[----:B-1----:R1:W2:Y:S02]  /*8fa0*/  SYNCS.PHASECHK.TRANS64.TRYWAIT P1, [R3+URZ], R0 ;  /* 0x00000000030075a7 */ /* 0x0022a4000802017f */
[----:B--2---:R-:W-:Y:S05]  /*8fb0*/  @!P1 NANOSLEEP.SYNCS 0x989680 ;  /* 0x009896800000995d */ /* 0x004fea0003900000 */
[----:B------:R-:W2:Y:S02]  /*8fc0*/  @!P1 SYNCS.PHASECHK.TRANS64 P1, [R3+URZ], R0 ;  /* 0x00000000030095a7 */ /* 0x000ea4000802007f */
[----:B--2---:R-:W-:Y:S05]  /*8fd0*/  @!P1 BRA `(.L_x_21) ;  /* 0xfffffffc00f09947 */ /* 0x004fea000383ffff */
[----:B------:R-:W-:Y:S05]  /*8fe0*/  BRA `(.L_x_20) ;  /* 0xffffff8400d47947 */ /* 0x000fea000383ffff */
.L_x_26:
[----:B-1----:R1:W2:Y:S02]  /*8ff0*/  SYNCS.PHASECHK.TRANS64.TRYWAIT P1, [R5+URZ], R4 ;  /* 0x00000004050075a7 */ /* 0x0022a4000802017f */
[----:B--2---:R-:W-:Y:S05]  /*9000*/  @!P1 NANOSLEEP.SYNCS 0x989680 ;  /* 0x009896800000995d */ /* 0x004fea0003900000 */
[----:B------:R-:W2:Y:S02]  /*9010*/  @!P1 SYNCS.PHASECHK.TRANS64 P1, [R5+URZ], R4 ;  /* 0x00000004050095a7 */ /* 0x000ea4000802007f */
[----:B--2---:R-:W-:Y:S05]  /*9020*/  @!P1 BRA `(.L_x_26) ;  /* 0xfffffffc00f09947 */ /* 0x004fea000383ffff */
[----:B------:R-:W-:Y:S05]  /*9030*/  BRA `(.L_x_25) ;  /* 0xffffff8c00e47947 */ /* 0x000fea000383ffff */
.L_x_165:
[----:B------:R-:W-:Y:S01]  /*9040*/  BSSY B1, `(.L_x_182) ;  /* 0x0000006000017945 */ /* 0x000fe20003800000 */
[----:B------:R-:W-:-:S07]  /*9050*/  IMAD.MOV.U32 R15, RZ, RZ, -0x1 ;  /* 0xffffffffff0f7424 */ /* 0x000fce00078e00ff */
[----:B------:R-:W-:Y:S05]  /*9060*/  WARPSYNC.COLLECTIVE R15, `(.L_x_183) ;  /* 0x000000000f0c7348 */ /* 0x000fea0003c00000 */
[----:B------:R-:W-:Y:S02]  /*9070*/  ELECT P6, UR62, PT ;  /* 0x00000000003e782f */ /* 0x000fe400038c0000 */
[----:B------:R-:W-:Y:S01]  /*9080*/  MOV R14, UR62 ;  /* 0x0000003e000e7c02 */ /* 0x000fe20008000f00 */
[----:B------:R-:W-:Y:S10]  /*9090*/  ENDCOLLECTIVE ;  /* 0x000000000000791b */ /* 0x000ff40003800000 */
.L_x_183:
[----:B------:R-:W-:Y:S05]  /*90a0*/  BSYNC B1 ;  /* 0x0000000000017941 */ /* 0x000fea0003800000 */
.L_x_182:
[----:B------:R-:W-:Y:S05]  /*90b0*/  BRA `(.L_x_184) ;  /* 0xfffffff0004c7947 */ /* 0x000fea000383ffff */
.L_x_168:
[----:B0-----:R0:W1:Y:S02]  /*90c0*/  SYNCS.PHASECHK.TRANS64.TRYWAIT P0, [R20+URZ+0x10], R7 ;  /* 0x00001007140075a7 */ /* 0x001064000800017f */
[----:B-1----:R-:W-:Y:S05]  /*90d0*/  @!P0 NANOSLEEP.SYNCS 0x989680 ;  /* 0x009896800000895d */ /* 0x002fea0003900000 */
[----:B------:R-:W1:Y:S02]  /*90e0*/  @!P0 SYNCS.PHASECHK.TRANS64 P0, [R20+URZ+0x10], R7 ;  /* 0x00001007140085a7 */ /* 0x000e64000800007f */
[----:B-1----:R-:W-:Y:S05]  /*90f0*/  @!P0 BRA `(.L_x_168) ;  /* 0xfffffffc00f08947 */ /* 0x002fea000383ffff */
[----:B------:R-:W-:Y:S05]  /*9100*/  BRA `(.L_x_185) ;  /* 0xfffffff0008c7947 */ /* 0x000fea000383ffff */
.L_x_176:
[----:B------:R-:W-:Y:S01]  /*9110*/  BSSY B0, `(.L_x_186) ;  /* 0x0000006000007945 */ /* 0x000fe20003800000 */
[----:B------:R-:W-:-:S07]  /*9120*/  IMAD.MOV.U32 R15, RZ, RZ, -0x1 ;  /* 0xffffffffff0f7424 */ /* 0x000fce00078e00ff */
[----:B------:R-:W-:Y:S05]  /*9130*/  WARPSYNC.COLLECTIVE R15, `(.L_x_187) ;  /* 0x000000000f0c7348 */ /* 0x000fea0003c00000 */
[----:B------:R-:W-:Y:S02]  /*9140*/  ELECT P6, UR62, PT ;  /* 0x00000000003e782f */ /* 0x000fe400038c0000 */
[----:B------:R-:W-:Y:S01]  /*9150*/  MOV R14, UR62 ;  /* 0x0000003e000e7c02 */ /* 0x000fe20008000f00 */
[----:B------:R-:W-:Y:S10]  /*9160*/  ENDCOLLECTIVE ;  /* 0x000000000000791b */ /* 0x000ff40003800000 */
.L_x_187:
[----:B------:R-:W-:Y:S05]  /*9170*/  BSYNC B0 ;  /* 0x0000000000007941 */ /* 0x000fea0003800000 */
.L_x_186:
[----:B------:R-:W-:Y:S05]  /*9180*/  BRA `(.L_x_188) ;  /* 0xfffffffc00187947 */ /* 0x000fea000383ffff */
.L_x_180:
[----:B0-----:R0:W1:Y:S02]  /*9190*/  SYNCS.PHASECHK.TRANS64.TRYWAIT P0, [R7+URZ], R2 ;  /* 0x00000002070075a7 */ /* 0x001064000800017f */
[----:B-1----:R-:W-:Y:S05]  /*91a0*/  @!P0 NANOSLEEP.SYNCS 0x989680 ;  /* 0x009896800000895d */ /* 0x002fea0003900000 */
[----:B------:R-:W1:Y:S02]  /*91b0*/  @!P0 SYNCS.PHASECHK.TRANS64 P0, [R7+URZ], R2 ;  /* 0x00000002070085a7 */ /* 0x000e64000800007f */
[----:B-1----:R-:W-:Y:S05]  /*91c0*/  @!P0 BRA `(.L_x_180) ;  /* 0xfffffffc00f08947 */ /* 0x002fea000383ffff */
[----:B------:R-:W-:Y:S05]  /*91d0*/  BRA `(.L_x_189) ;  /* 0xfffffffc00507947 */ /* 0x000fea000383ffff */
.L_x_190:
[----:B------:R-:W-:-:S00]  /*91e0*/  BRA `(.L_x_190) ;  /* 0xfffffffc00fc7947 */ /* 0x000fc0000383ffff */
[----:B------:R-:W-:-:S00]  /*91f0*/  NOP ;  /* 0x0000000000007918 */ /* 0x000fc00000000000 */
        /* <DEDUP_REMOVED lines=8> */
.L_x_191:


//--------------------- .nv.global.init           --------------------------
	.section	.nv.global.init,"aw",@progbits
.nv.global.init:
	.type		$str$22,@object
	.size		$str$22,($str$23 - $str$22)
$str$22:
        /*0000*/ 	.byte	0x6b, 0x5f, 0x74, 0x69, 0x6c, 0x65, 0x5f, 0x63, 0x6f, 0x75, 0x6e, 0x74, 0x20, 0x3e, 0x3d, 0x20
        /*0010*/ 	.byte	0x31, 0x00
	.type		$str$23,@object
	.size		$str$23,(__unnamed_1 - $str$23)
$str$23:
        /*0012*/ 	.byte	0x2f, 0x74, 0x6d, 0x70, 0x2f, 0x63, 0x75, 0x74, 0x6c, 0x61, 0x73, 0x73, 0x5f, 0x73, 0x77, 0x65
        /*0022*/ 	.byte	0x65, 0x70, 0x5f, 0x73, 0x72, 0x63, 0x2f, 0x69, 0x6e, 0x63, 0x6c, 0x75, 0x64, 0x65, 0x2f, 0x63
        /*0032*/ 	.byte	0x75, 0x74, 0x6c, 0x61, 0x73, 0x73, 0x2f, 0x67, 0x65, 0x6d, 0x6d, 0x2f, 0x63, 0x6f, 0x6c, 0x6c
        /*0042*/ 	.byte	0x65, 0x63, 0x74, 0x69, 0x76, 0x65, 0x2f, 0x73, 0x6d, 0x39, 0x30, 0x5f, 0x6d, 0x6d, 0x61, 0x5f
        /*0052*/ 	.byte	0x74, 0x6d, 0x61, 0x5f, 0x67, 0x6d, 0x6d, 0x61, 0x5f, 0x73, 0x73, 0x5f, 0x77, 0x61, 0x72, 0x70
        /*0062*/ 	.byte	0x73, 0x70, 0x65, 0x63, 0x69, 0x61, 0x6c, 0x69, 0x7a, 0x65, 0x64, 0x2e, 0x68, 0x70, 0x70, 0x00
	.type		__unnamed_1,@object
	.size		__unnamed_1,(.L_0 - __unnamed_1)
__unnamed_1:
        /*0072*/ 	.byte	0x76, 0x6f, 0x69, 0x64, 0x20, 0x63, 0x75, 0x74, 0x6c, 0x61, 0x73, 0x73, 0x3a, 0x3a, 0x67, 0x65
        /* <DEDUP_REMOVED lines=180> */
        /*0bc2*/ 	.byte	0x74, 0x65, 0x3a, 0x3a, 0x69, 0x64, 0x65, 0x6e, 0x74, 0x69, 0x74, 0x79, 0x5d, 0x00
.L_0:


//--------------------- .nv.shared._ZN7cutlass13device_kernelINS_4gemm6kernel13GemmUniversalIN4cute5tupleIJiiiiEEENS1_10collective13CollectiveMmaINS1_34MainloopSm90TmaGmmaWarpSpecializedILi2ENS5_IJNS4_1CILi1EEENSA_ILi4EEESB_EEENS1_35KernelTmaWarpSpecializedCooperativeEEENS5_IJNSA_ILi256EEENSA_ILi64EEENSA_ILi128EEEEEENS_10bfloat16_tENS5_IJlSB_lEEESK_SL_NS4_8TiledMMAINS4_8MMA_AtomIJNS4_4SM904GMMA27MMA_64x64x16_F32BF16BF16_SSILNSP_5MajorE0ELSR_0ELNSP_7ScaleInE1ELSS_1EEEEEENS4_6LayoutINS5_IJNSA_ILi2EEESB_SB_EEENS5_IJSB_NSA_ILi0EEESY_EEEEENS5_IJNS4_10UnderscoreES11_S11_EEEEENS4_23SM90_TMA_LOAD_MULTICASTENS4_14ComposedLayoutINS4_7SwizzleILi3ELi4ELi3EEENS4_18smem_ptr_flag_bitsILi16EEENSV_INS5_IJNSA_ILi8EEESH_EEENS5_IJSH_SB_EEEEEEEvNS4_8identityENS4_13SM90_TMA_LOADES1E_vS1F_EENS_8epilogue10collective6detail29Sm90TmaWarpSpecializedAdapterINS1J_15DefaultEpilogueISK_SL_SL_NS1I_6thread17LinearCombinationISK_Li1EffLNS1N_9ScaleType4KindE0ELNS_15FloatRoundStyleE2ESK_EENS1_15EpilogueDefaultEEEEEvvEEEEvNT_6ParamsE --------------------------
	.section	.nv.shared._ZN7cutlass13device_kernelINS_4gemm6kernel13GemmUniversalIN4cute5tupleIJiiiiEEENS1_10collective13CollectiveMmaINS1_34MainloopSm90TmaGmmaWarpSpecializedILi2ENS5_IJNS4_1CILi1EEENSA_ILi4EEESB_EEENS1_35KernelTmaWarpSpecializedCooperativeEEENS5_IJNSA_ILi256EEENSA_ILi64EEENSA_ILi128EEEEEENS_10bfloat16_tENS5_IJlSB_lEEESK_SL_NS4_8TiledMMAINS4_8MMA_AtomIJNS4_4SM904GMMA27MMA_64x64x16_F32BF16BF16_SSILNSP_5MajorE0ELSR_0ELNSP_7ScaleInE1ELSS_1EEEEEENS4_6LayoutINS5_IJNSA_ILi2EEESB_SB_EEENS5_IJSB_NSA_ILi0EEESY_EEEEENS5_IJNS4_10UnderscoreES11_S11_EEEEENS4_23SM90_TMA_LOAD_MULTICASTENS4_14ComposedLayoutINS4_7SwizzleILi3ELi4ELi3EEENS4_18smem_ptr_flag_bitsILi16EEENSV_INS5_IJNSA_ILi8EEESH_EEENS5_IJSH_SB_EEEEEEEvNS4_8identityENS4_13SM90_TMA_LOADES1E_vS1F_EENS_8epilogue10collective6detail29Sm90TmaWarpSpecializedAdapterINS1J_15DefaultEpilogueISK_SL_SL_NS1I_6thread17LinearCombinationISK_Li1EffLNS1N_9ScaleType4KindE0ELNS_15FloatRoundStyleE2ESK_EENS1_15EpilogueDefaultEEEEEvvEEEEvNT_6ParamsE,"aw",@nobits
	.sectionflags	@""
	.align	16
	.zero		1024


//--------------------- .nv.shared.reserved.0     --------------------------
	.section	.nv.shared.reserved.0,"aw",@nobits
	.weak		__nv_reservedSMEM_offset_0_alias
	.size		__nv_reservedSMEM_offset_0_alias, 0, 0
	.other		__nv_reservedSMEM_offset_0_alias,@"STO_CUDA_RESERVED_SHARED STV_DEFAULT"
__nv_reservedSMEM_offset_0_alias:
	.zero		0


//--------------------- .nv.global                --------------------------
	.section	.nv.global,"aw",@nobits
.nv.global:
	.type		_ZN40_INTERNAL_ba72dd42_4_k_cu_b07b5053_218514cute1_E,@object
	.size		_ZN40_INTERNAL_ba72dd42_4_k_cu_b07b5053_218514cute1_E,(_ZN40_INTERNAL_ba72dd42_4_k_cu_b07b5053_218514cuda3std3__45__cpo6cbeginE - _ZN40_INTERNAL_ba72dd42_4_k_cu_b07b5053_218514cute1_E)
_ZN40_INTERNAL_ba72dd42_4_k_cu_b07b5053_218514cute1_E:
	.zero		1
	.type		_ZN40_INTERNAL_ba72dd42_4_k_cu_b07b5053_218514cuda3std3__45__cpo6cbeginE,@object
	.size		_ZN40_INTERNAL_ba72dd42_4_k_cu_b07b5053_218514cuda3std3__45__cpo6cbeginE,(_ZN40_INTERNAL_ba72dd42_4_k_cu_b07b5053_218514cuda3std3__48in_placeE - _ZN40_INTERNAL_ba72dd42_4_k_cu_b07b5053_218514cuda3std3__45__cpo6cbeginE)
_ZN40_INTERNAL_ba72dd42_4_k_cu_b07b5053_218514cuda3std3__45__cpo6cbeginE:
	.zero		1
	.type		_ZN40_INTERNAL_ba72dd42_4_k_cu_b07b5053_218514cuda3std3__48in_placeE,@object
	.size		_ZN40_INTERNAL_ba72dd42_4_k_cu_b07b5053_218514cuda3std3__48in_placeE,(_ZN40_INTERNAL_ba72dd42_4_k_cu_b07b5053_218514cuda3std6ranges3__45__cpo9iter_moveE - _ZN40_INTERNAL_ba72dd42_4_k_cu_b07b5053_218514cuda3std3__48in_placeE)
_ZN40_INTERNAL_ba72dd42_4_k_cu_b07b5053_218514cuda3std3__48in_placeE:
	.zero		1
	.type		_ZN40_INTERNAL_ba72dd42_4_k_cu_b07b5053_218514cuda3std6ranges3__45__cpo9iter_moveE,@object
	.size		_ZN40_INTERNAL_ba72dd42_4_k_cu_b07b5053_218514cuda3std6ranges3__45__cpo9iter_moveE,(_ZN40_INTERNAL_ba72dd42_4_k_cu_b07b5053_218514cuda3std3__45__cpo5beginE - _ZN40_INTERNAL_ba72dd42_4_k_cu_b07b5053_218514cuda3std6ranges3__45__cpo9iter_moveE)
_ZN40_INTERNAL_ba72dd42_4_k_cu_b07b5053_218514cuda3std6ranges3__45__cpo9iter_moveE:
	.zero		1
	.type		_ZN40_INTERNAL_ba72dd42_4_k_cu_b07b5053_218514cuda3std3__45__cpo5beginE,@object
	.size		_ZN40_INTERNAL_ba72dd42_4_k_cu_b07b5053_218514cuda3std3__45__cpo5beginE,(_ZN40_INTERNAL_ba72dd42_4_k_cu_b07b5053_218514cuda3std3__442_GLOBAL__N__ba72dd42_4_k_cu_b07b5053_218516ignoreE - _ZN40_INTERNAL_ba72dd42_4_k_cu_b07b5053_218514cuda3std3__45__cpo5beginE)
_ZN40_INTERNAL_ba72dd42_4_k_cu_b07b5053_218514cuda3std3__45__cpo5beginE:
	.zero		1
	.type		_ZN40_INTERNAL_ba72dd42_4_k_cu_b07b5053_218514cuda3std3__442_GLOBAL__N__ba72dd42_4_k_cu_b07b5053_218516ignoreE,@object
	.size		_ZN40_INTERNAL_ba72dd42_4_k_cu_b07b5053_218514cuda3std3__442_GLOBAL__N__ba72dd42_4_k_cu_b07b5053_218516ignoreE,(_ZN40_INTERNAL_ba72dd42_4_k_cu_b07b5053_218514cute7productE - _ZN40_INTERNAL_ba72dd42_4_k_cu_b07b5053_218514cuda3std3__442_GLOBAL__N__ba72dd42_4_k_cu_b07b5053_218516ignoreE)
_ZN40_INTERNAL_ba72dd42_4_k_cu_b07b5053_218514cuda3std3__442_GLOBAL__N__ba72dd42_4_k_cu_b07b5053_218516ignoreE:
	.zero		1
	.type		_ZN40_INTERNAL_ba72dd42_4_k_cu_b07b5053_218514cute7productE,@object
	.size		_ZN40_INTERNAL_ba72dd42_4_k_cu_b07b5053_218514cute7productE,(_ZN40_INTERNAL_ba72dd42_4_k_cu_b07b5053_218514cuda3std3__45__cpo3endE - _ZN40_INTERNAL_ba72dd42_4_k_cu_b07b5053_218514cute7productE)
_ZN40_INTERNAL_ba72dd42_4_k_cu_b07b5053_218514cute7productE:
	.zero		1
	.type		_ZN40_INTERNAL_ba72dd42_4_k_cu_b07b5053_218514cuda3std3__45__cpo3endE,@object
	.size		_ZN40_INTERNAL_ba72dd42_4_k_cu_b07b5053_218514cuda3std3__45__cpo3endE,(_ZN40_INTERNAL_ba72dd42_4_k_cu_b07b5053_218514cuda3std3__419piecewise_constructE - _ZN40_INTERNAL_ba72dd42_4_k_cu_b07b5053_218514cuda3std3__45__cpo3endE)
_ZN40_INTERNAL_ba72dd42_4_k_cu_b07b5053_218514cuda3std3__45__cpo3endE:
	.zero		1
	.type		_ZN40_INTERNAL_ba72dd42_4_k_cu_b07b5053_218514cuda3std3__419piecewise_constructE,@object
	.size		_ZN40_INTERNAL_ba72dd42_4_k_cu_b07b5053_218514cuda3std3__419piecewise_constructE,(_ZN40_INTERNAL_ba72dd42_4_k_cu_b07b5053_218514cuda3std3__45__cpo4cendE - _ZN40_INTERNAL_ba72dd42_4_k_cu_b07b5053_218514cuda3std3__419piecewise_constructE)
_ZN40_INTERNAL_ba72dd42_4_k_cu_b07b5053_218514cuda3std3__419piecewise_constructE:
	.zero		1
	.type		_ZN40_INTERNAL_ba72dd42_4_k_cu_b07b5053_218514cuda3std3__45__cpo4cendE,@object
	.size		_ZN40_INTERNAL_ba72dd42_4_k_cu_b07b5053_218514cuda3std3__45__cpo4cendE,(_ZN40_INTERNAL_ba72dd42_4_k_cu_b07b5053_218514cuda3std6ranges3__45__cpo4swapE - _ZN40_INTERNAL_ba72dd42_4_k_cu_b07b5053_218514cuda3std3__45__cpo4cendE)
_ZN40_INTERNAL_ba72dd42_4_k_cu_b07b5053_218514cuda3std3__45__cpo4cendE:
	.zero		1
	.type		_ZN40_INTERNAL_ba72dd42_4_k_cu_b07b5053_218514cuda3std6ranges3__45__cpo4swapE,@object
	.size		_ZN40_INTERNAL_ba72dd42_4_k_cu_b07b5053_218514cuda3std6ranges3__45__cpo4swapE,(.L_8 - _ZN40_INTERNAL_ba72dd42_4_k_cu_b07b5053_218514cuda3std6ranges3__45__cpo4swapE)
_ZN40_INTERNAL_ba72dd42_4_k_cu_b07b5053_218514cuda3std6ranges3__45__cpo4swapE:
	.zero		1
.L_8:


//--------------------- .nv.constant0._ZN7cutlass13device_kernelINS_4gemm6kernel13GemmUniversalIN4cute5tupleIJiiiiEEENS1_10collective13CollectiveMmaINS1_34MainloopSm90TmaGmmaWarpSpecializedILi2ENS5_IJNS4_1CILi1EEENSA_ILi4EEESB_EEENS1_35KernelTmaWarpSpecializedCooperativeEEENS5_IJNSA_ILi256EEENSA_ILi64EEENSA_ILi128EEEEEENS_10bfloat16_tENS5_IJlSB_lEEESK_SL_NS4_8TiledMMAINS4_8MMA_AtomIJNS4_4SM904GMMA27MMA_64x64x16_F32BF16BF16_SSILNSP_5MajorE0ELSR_0ELNSP_7ScaleInE1ELSS_1EEEEEENS4_6LayoutINS5_IJNSA_ILi2EEESB_SB_EEENS5_IJSB_NSA_ILi0EEESY_EEEEENS5_IJNS4_10UnderscoreES11_S11_EEEEENS4_23SM90_TMA_LOAD_MULTICASTENS4_14ComposedLayoutINS4_7SwizzleILi3ELi4ELi3EEENS4_18smem_ptr_flag_bitsILi16EEENSV_INS5_IJNSA_ILi8EEESH_EEENS5_IJSH_SB_EEEEEEEvNS4_8identityENS4_13SM90_TMA_LOADES1E_vS1F_EENS_8epilogue10collective6detail29Sm90TmaWarpSpecializedAdapterINS1J_15DefaultEpilogueISK_SL_SL_NS1I_6thread17LinearCombinationISK_Li1EffLNS1N_9ScaleType4KindE0ELNS_15FloatRoundStyleE2ESK_EENS1_15EpilogueDefaultEEEEEvvEEEEvNT_6ParamsE --------------------------
	.section	.nv.constant0._ZN7cutlass13device_kernelINS_4gemm6kernel13GemmUniversalIN4cute5tupleIJiiiiEEENS1_10collective13CollectiveMmaINS1_34MainloopSm90TmaGmmaWarpSpecializedILi2ENS5_IJNS4_1CILi1EEENSA_ILi4EEESB_EEENS1_35KernelTmaWarpSpecializedCooperativeEEENS5_IJNSA_ILi256EEENSA_ILi64EEENSA_ILi128EEEEEENS_10bfloat16_tENS5_IJlSB_lEEESK_SL_NS4_8TiledMMAINS4_8MMA_AtomIJNS4_4SM904GMMA27MMA_64x64x16_F32BF16BF16_SSILNSP_5MajorE0ELSR_0ELNSP_7ScaleInE1ELSS_1EEEEEENS4_6LayoutINS5_IJNSA_ILi2EEESB_SB_EEENS5_IJSB_NSA_ILi0EEESY_EEEEENS5_IJNS4_10UnderscoreES11_S11_EEEEENS4_23SM90_TMA_LOAD_MULTICASTENS4_14ComposedLayoutINS4_7SwizzleILi3ELi4ELi3EEENS4_18smem_ptr_flag_bitsILi16EEENSV_INS5_IJNSA_ILi8EEESH_EEENS5_IJSH_SB_EEEEEEEvNS4_8identityENS4_13SM90_TMA_LOADES1E_vS1F_EENS_8epilogue10collective6detail29Sm90TmaWarpSpecializedAdapterINS1J_15DefaultEpilogueISK_SL_SL_NS1I_6thread17LinearCombinationISK_Li1EffLNS1N_9ScaleType4KindE0ELNS_15FloatRoundStyleE2ESK_EENS1_15EpilogueDefaultEEEEEvvEEEEvNT_6ParamsE,"a",@progbits
	.sectionflags	@""
	.align	4
.nv.constant0._ZN7cutlass13device_kernelINS_4gemm6kernel13GemmUniversalIN4cute5tupleIJiiiiEEENS1_10collective13CollectiveMmaINS1_34MainloopSm90TmaGmmaWarpSpecializedILi2ENS5_IJNS4_1CILi1EEENSA_ILi4EEESB_EEENS1_35KernelTmaWarpSpecializedCooperativeEEENS5_IJNSA_ILi256EEENSA_ILi64EEENSA_ILi128EEEEEENS_10bfloat16_tENS5_IJlSB_lEEESK_SL_NS4_8TiledMMAINS4_8MMA_AtomIJNS4_4SM904GMMA27MMA_64x64x16_F32BF16BF16_SSILNSP_5MajorE0ELSR_0ELNSP_7ScaleInE1ELSS_1EEEEEENS4_6LayoutINS5_IJNSA_ILi2EEESB_SB_EEENS5_IJSB_NSA_ILi0EEESY_EEEEENS5_IJNS4_10UnderscoreES11_S11_EEEEENS4_23SM90_TMA_LOAD_MULTICASTENS4_14ComposedLayoutINS4_7SwizzleILi3ELi4ELi3EEENS4_18smem_ptr_flag_bitsILi16EEENSV_INS5_IJNSA_ILi8EEESH_EEENS5_IJSH_SB_EEEEEEEvNS4_8identityENS4_13SM90_TMA_LOADES1E_vS1F_EENS_8epilogue10collective6detail29Sm90TmaWarpSpecializedAdapterINS1J_15DefaultEpilogueISK_SL_SL_NS1I_6thread17LinearCombinationISK_Li1EffLNS1N_9ScaleType4KindE0ELNS_15FloatRoundStyleE2ESK_EENS1_15EpilogueDefaultEEEEEvvEEEEvNT_6ParamsE:
	.zero		1664


//--------------------- SYMBOLS --------------------------

	.type		.nv.reservedSmem.offset0,@object
	.size		.nv.reservedSmem.offset0,0x4
	.type		__assertfail,@function
